// auto-generated by cutlass_sweep.gemm — config: {"arch": "sm_90", "cluster_m": 2, "cluster_n": 1, "dtype": "e4m3", "stages": 0, "tile_k": 128, "tile_m": 128, "tile_n": 128}
#include "cutlass/cutlass.h"
#include "cutlass/gemm/collective/collective_builder.hpp"
#include "cutlass/gemm/device/gemm_universal_adapter.h"
#include "cutlass/gemm/kernel/gemm_universal.hpp"
#include "cutlass/epilogue/collective/collective_builder.hpp"

using ElemA = cutlass::float_e4m3_t;
using ElemB = cutlass::float_e4m3_t;
using ElemCD = cutlass::float_e4m3_t;
using Acc  = float;
using TileShape    = cute::Shape<cute::_128, cute::_128, cute::_128>;
using ClusterShape = cute::Shape<cute::_2, cute::_1, cute::_1>;

using CollectiveEpilogue = typename cutlass::epilogue::collective::CollectiveBuilder<
    cutlass::arch::Sm90, cutlass::arch::OpClassTensorOp,
    TileShape, ClusterShape,
    cutlass::epilogue::collective::EpilogueTileAuto,
    Acc, Acc,
    ElemCD, cutlass::layout::RowMajor, 128 / cutlass::sizeof_bits<ElemCD>::value,
    ElemCD, cutlass::layout::RowMajor, 128 / cutlass::sizeof_bits<ElemCD>::value,
    cutlass::epilogue::collective::EpilogueScheduleAuto
  >::CollectiveOp;

using CollectiveMainloop = typename cutlass::gemm::collective::CollectiveBuilder<
    cutlass::arch::Sm90, cutlass::arch::OpClassTensorOp,
    ElemA, cutlass::layout::RowMajor, 128 / cutlass::sizeof_bits<ElemA>::value,
    ElemB, cutlass::layout::ColumnMajor, 128 / cutlass::sizeof_bits<ElemB>::value,
    Acc,
    TileShape, ClusterShape,
    cutlass::gemm::collective::StageCountAutoCarveout<static_cast<int>(sizeof(typename CollectiveEpilogue::SharedStorage))>,
    cutlass::gemm::collective::KernelScheduleAuto
  >::CollectiveOp;

using GemmKernel = cutlass::gemm::kernel::GemmUniversal<
    cute::Shape<int,int,int,int>,
    CollectiveMainloop,
    CollectiveEpilogue
>;
using Gemm = cutlass::gemm::device::GemmUniversalAdapter<GemmKernel>;

// Force the device kernel symbol into the cubin without needing a host main.
auto* _anchor = &cutlass::device_kernel<GemmKernel>;


// ===== COMPILED SASS (sm_90a) =====

	.target	sm_90a

	.elftype	@"ET_EXEC"


//--------------------- .note.nv.tkinfo           --------------------------
	.section	.note.nv.tkinfo,"",@"SHT_NOTE"
	.sectionflags	@"SHF_NOTE_NV_TKINFO"
	.tkinfo
        /*0018*/ 	.word	0x00000002
        /*0030*/ 	.string	""
        /*0030*/ 	.string	"ptxas"
        /*0030*/ 	.string	"Cuda compilation tools, release 13.0, V13.0.88"
        /*0030*/ 	.string	"Build cuda_13.0.r13.0/compiler.36424714_0"
        /*0030*/ 	.string	"-arch sm_90a -m 64 "



//--------------------- .note.nv.cuinfo           --------------------------
	.section	.note.nv.cuinfo,"",@"SHT_NOTE"
	.sectionflags	@"SHF_NOTE_NV_CUINFO"
        /*0018*/ 	.short	0x0002
        /*001a*/ 	.short	0x005a
        /*001c*/ 	.short	0x0082
	.zero		2


//--------------------- .nv.info                  --------------------------
	.section	.nv.info,"",@"SHT_CUDA_INFO"
	.align	4


	//----- nvinfo : EIATTR_REGCOUNT
	.align		4
        /*0000*/ 	.byte	0x04, 0x2f
        /*0002*/ 	.short	(.L_12 - .L_11)
	.align		4
.L_11:
        /*0004*/ 	.word	index@(_ZN7cutlass13device_kernelINS_4gemm6kernel13GemmUniversalIN4cute5tupleIJiiiiEEENS1_10collective13CollectiveMmaINS1_37MainloopSm90TmaGmmaWarpSpecializedFP8ILi7ENS5_IJNS4_1CILi2EEENSA_ILi1EEESC_EEENS1_35KernelTmaWarpSpecializedCooperativeEEENS5_IJNSA_ILi128EEESG_SG_EEENS_12float_e4m3_tENS5_IJlSC_lEEESI_SJ_NS4_8TiledMMAINS4_8MMA_AtomIJNS4_4SM904GMMA31MMA_64x128x32_F32E4M3E4M3_SS_TNILNSN_7ScaleInE1ELSP_1EEEEEENS4_6LayoutISD_NS5_IJSC_NSA_ILi0EEEST_EEEEENS5_IJNS4_10UnderscoreESW_SW_EEEEENS4_13SM90_TMA_LOADENS4_14ComposedLayoutINS4_7SwizzleILi3ELi4ELi3EEENS4_18smem_ptr_flag_bitsILi8EEENSS_INS5_IJNSA_ILi8EEESG_EEENS5_IJSG_SC_EEEEEEEvNS4_8identityENS4_23SM90_TMA_LOAD_MULTICASTES19_vS1A_EENS_8epilogue10collective6detail29Sm90TmaWarpSpecializedAdapterINS1E_15DefaultEpilogueISI_SJ_SJ_NS1D_6thread17LinearCombinationISI_Li1EffLNS1I_9ScaleType4KindE0ELNS_15FloatRoundStyleE2ESI_EENS1_15EpilogueDefaultEEEEEvvEEEEvNT_6ParamsE)
        /*0008*/ 	.word	0x000000a8


	//----- nvinfo : EIATTR_FRAME_SIZE
	.align		4
.L_12:
        /*000c*/ 	.byte	0x04, 0x11
        /*000e*/ 	.short	(.L_14 - .L_13)
	.align		4
.L_13:
        /*0010*/ 	.word	index@(_ZN7cutlass13device_kernelINS_4gemm6kernel13GemmUniversalIN4cute5tupleIJiiiiEEENS1_10collective13CollectiveMmaINS1_37MainloopSm90TmaGmmaWarpSpecializedFP8ILi7ENS5_IJNS4_1CILi2EEENSA_ILi1EEESC_EEENS1_35KernelTmaWarpSpecializedCooperativeEEENS5_IJNSA_ILi128EEESG_SG_EEENS_12float_e4m3_tENS5_IJlSC_lEEESI_SJ_NS4_8TiledMMAINS4_8MMA_AtomIJNS4_4SM904GMMA31MMA_64x128x32_F32E4M3E4M3_SS_TNILNSN_7ScaleInE1ELSP_1EEEEEENS4_6LayoutISD_NS5_IJSC_NSA_ILi0EEEST_EEEEENS5_IJNS4_10UnderscoreESW_SW_EEEEENS4_13SM90_TMA_LOADENS4_14ComposedLayoutINS4_7SwizzleILi3ELi4ELi3EEENS4_18smem_ptr_flag_bitsILi8EEENSS_INS5_IJNSA_ILi8EEESG_EEENS5_IJSG_SC_EEEEEEEvNS4_8identityENS4_23SM90_TMA_LOAD_MULTICASTES19_vS1A_EENS_8epilogue10collective6detail29Sm90TmaWarpSpecializedAdapterINS1E_15DefaultEpilogueISI_SJ_SJ_NS1D_6thread17LinearCombinationISI_Li1EffLNS1I_9ScaleType4KindE0ELNS_15FloatRoundStyleE2ESI_EENS1_15EpilogueDefaultEEEEEvvEEEEvNT_6ParamsE)
        /*0014*/ 	.word	0x00000000


	//----- nvinfo : EIATTR_MIN_STACK_SIZE
	.align		4
.L_14:
        /*0018*/ 	.byte	0x04, 0x12
        /*001a*/ 	.short	(.L_16 - .L_15)
	.align		4
.L_15:
        /*001c*/ 	.word	index@(_ZN7cutlass13device_kernelINS_4gemm6kernel13GemmUniversalIN4cute5tupleIJiiiiEEENS1_10collective13CollectiveMmaINS1_37MainloopSm90TmaGmmaWarpSpecializedFP8ILi7ENS5_IJNS4_1CILi2EEENSA_ILi1EEESC_EEENS1_35KernelTmaWarpSpecializedCooperativeEEENS5_IJNSA_ILi128EEESG_SG_EEENS_12float_e4m3_tENS5_IJlSC_lEEESI_SJ_NS4_8TiledMMAINS4_8MMA_AtomIJNS4_4SM904GMMA31MMA_64x128x32_F32E4M3E4M3_SS_TNILNSN_7ScaleInE1ELSP_1EEEEEENS4_6LayoutISD_NS5_IJSC_NSA_ILi0EEEST_EEEEENS5_IJNS4_10UnderscoreESW_SW_EEEEENS4_13SM90_TMA_LOADENS4_14ComposedLayoutINS4_7SwizzleILi3ELi4ELi3EEENS4_18smem_ptr_flag_bitsILi8EEENSS_INS5_IJNSA_ILi8EEESG_EEENS5_IJSG_SC_EEEEEEEvNS4_8identityENS4_23SM90_TMA_LOAD_MULTICASTES19_vS1A_EENS_8epilogue10collective6detail29Sm90TmaWarpSpecializedAdapterINS1E_15DefaultEpilogueISI_SJ_SJ_NS1D_6thread17LinearCombinationISI_Li1EffLNS1I_9ScaleType4KindE0ELNS_15FloatRoundStyleE2ESI_EENS1_15EpilogueDefaultEEEEEvvEEEEvNT_6ParamsE)
        /*0020*/ 	.word	0x00000000
.L_16:


//--------------------- .nv.compat                --------------------------
	.section	.nv.compat,"",@"SHT_CUDA_COMPAT_INFO"
	.align	4
        /*0000*/ 	.byte	0x02, 0x09, 0x01, 0x00, 0x02, 0x02, 0x04, 0x00, 0x02, 0x05, 0x05, 0x00, 0x03, 0x07, 0x01, 0x01
        /*0010*/ 	.byte	0x02, 0x03, 0x01, 0x00, 0x02, 0x06, 0x01, 0x00, 0x04, 0x0b, 0x08, 0x00, 0x00, 0x00, 0x00, 0x00
        /*0020*/ 	.byte	0x00, 0x00, 0x00, 0x00


//--------------------- .nv.info._ZN7cutlass13device_kernelINS_4gemm6kernel13GemmUniversalIN4cute5tupleIJiiiiEEENS1_10collective13CollectiveMmaINS1_37MainloopSm90TmaGmmaWarpSpecializedFP8ILi7ENS5_IJNS4_1CILi2EEENSA_ILi1EEESC_EEENS1_35KernelTmaWarpSpecializedCooperativeEEENS5_IJNSA_ILi128EEESG_SG_EEENS_12float_e4m3_tENS5_IJlSC_lEEESI_SJ_NS4_8TiledMMAINS4_8MMA_AtomIJNS4_4SM904GMMA31MMA_64x128x32_F32E4M3E4M3_SS_TNILNSN_7ScaleInE1ELSP_1EEEEEENS4_6LayoutISD_NS5_IJSC_NSA_ILi0EEEST_EEEEENS5_IJNS4_10UnderscoreESW_SW_EEEEENS4_13SM90_TMA_LOADENS4_14ComposedLayoutINS4_7SwizzleILi3ELi4ELi3EEENS4_18smem_ptr_flag_bitsILi8EEENSS_INS5_IJNSA_ILi8EEESG_EEENS5_IJSG_SC_EEEEEEEvNS4_8identityENS4_23SM90_TMA_LOAD_MULTICASTES19_vS1A_EENS_8epilogue10collective6detail29Sm90TmaWarpSpecializedAdapterINS1E_15DefaultEpilogueISI_SJ_SJ_NS1D_6thread17LinearCombinationISI_Li1EffLNS1I_9ScaleType4KindE0ELNS_15FloatRoundStyleE2ESI_EENS1_15EpilogueDefaultEEEEEvvEEEEvNT_6ParamsE --------------------------
	.section	.nv.info._ZN7cutlass13device_kernelINS_4gemm6kernel13GemmUniversalIN4cute5tupleIJiiiiEEENS1_10collective13CollectiveMmaINS1_37MainloopSm90TmaGmmaWarpSpecializedFP8ILi7ENS5_IJNS4_1CILi2EEENSA_ILi1EEESC_EEENS1_35KernelTmaWarpSpecializedCooperativeEEENS5_IJNSA_ILi128EEESG_SG_EEENS_12float_e4m3_tENS5_IJlSC_lEEESI_SJ_NS4_8TiledMMAINS4_8MMA_AtomIJNS4_4SM904GMMA31MMA_64x128x32_F32E4M3E4M3_SS_TNILNSN_7ScaleInE1ELSP_1EEEEEENS4_6LayoutISD_NS5_IJSC_NSA_ILi0EEEST_EEEEENS5_IJNS4_10UnderscoreESW_SW_EEEEENS4_13SM90_TMA_LOADENS4_14ComposedLayoutINS4_7SwizzleILi3ELi4ELi3EEENS4_18smem_ptr_flag_bitsILi8EEENSS_INS5_IJNSA_ILi8EEESG_EEENS5_IJSG_SC_EEEEEEEvNS4_8identityENS4_23SM90_TMA_LOAD_MULTICASTES19_vS1A_EENS_8epilogue10collective6detail29Sm90TmaWarpSpecializedAdapterINS1E_15DefaultEpilogueISI_SJ_SJ_NS1D_6thread17LinearCombinationISI_Li1EffLNS1I_9ScaleType4KindE0ELNS_15FloatRoundStyleE2ESI_EENS1_15EpilogueDefaultEEEEEvvEEEEvNT_6ParamsE,"",@"SHT_CUDA_INFO"
	.sectionflags	@""
	.align	4


	//----- nvinfo : EIATTR_CUDA_API_VERSION
	.align		4
        /*0000*/ 	.byte	0x04, 0x37
        /*0002*/ 	.short	(.L_18 - .L_17)
.L_17:
        /*0004*/ 	.word	0x00000082


	//----- nvinfo : EIATTR_KPARAM_INFO
	.align		4
.L_18:
        /*0008*/ 	.byte	0x04, 0x17
        /*000a*/ 	.short	(.L_20 - .L_19)
.L_19:
        /*000c*/ 	.word	0x00000000
        /*0010*/ 	.short	0x0000
        /*0012*/ 	.short	0x0070
        /*0014*/ 	.byte	0x00, 0xf0, 0x01, 0x10


	//----- nvinfo : EIATTR_SPARSE_MMA_MASK
	.align		4
.L_20:
        /*0018*/ 	.byte	0x03, 0x50
        /*001a*/ 	.short	0x0000


	//----- nvinfo : EIATTR_MAXREG_COUNT
	.align		4
        /*001c*/ 	.byte	0x03, 0x1b
        /*001e*/ 	.short	0x00a8


	//----- nvinfo : EIATTR_NUM_BARRIERS
	.align		4
        /*0020*/ 	.byte	0x02, 0x4c
        /*0022*/ 	.byte	0x01
	.zero		1


	//----- nvinfo : EIATTR_MERCURY_ISA_VERSION
	.align		4
        /*0024*/ 	.byte	0x03, 0x5f
        /*0026*/ 	.short	0x0101


	//----- nvinfo : EIATTR_INT_WARP_WIDE_INSTR_OFFSETS
	.align		4
        /*0028*/ 	.byte	0x04, 0x31
        /*002a*/ 	.short	(.L_22 - .L_21)


	//   ....[0]....
.L_21:
        /*002c*/ 	.word	0x00000500


	//   ....[1]....
        /*0030*/ 	.word	0x00000530


	//   ....[2]....
        /*0034*/ 	.word	0x000006b0


	//----- nvinfo : EIATTR_COOP_GROUP_MASK_REGIDS
	.align		4
.L_22:
        /*0038*/ 	.byte	0x04, 0x29
        /*003a*/ 	.short	(.L_24 - .L_23)


	//   ....[0]....
.L_23:
        /*003c*/ 	.word	0xffffffff


	//   ....[1]....
        /*0040*/ 	.word	0xffffffff


	//   ....[2]....
        /*0044*/ 	.word	0xffffffff


	//   ....[3]....
        /*0048*/ 	.word	0xffffffff


	//   ....[4]....
        /*004c*/ 	.word	0xffffffff


	//   ....[5]....
        /*0050*/ 	.word	0xffffffff


	//----- nvinfo : EIATTR_COOP_GROUP_INSTR_OFFSETS
	.align		4
.L_24:
        /*0054*/ 	.byte	0x04, 0x28
        /*0056*/ 	.short	(.L_26 - .L_25)


	//   ....[0]....
.L_25:
        /*0058*/ 	.word	0x00000060


	//   ....[1]....
        /*005c*/ 	.word	0x00000070


	//   ....[2]....
        /*0060*/ 	.word	0x00000130


	//   ....[3]....
        /*0064*/ 	.word	0x00000330


	//   ....[4]....
        /*0068*/ 	.word	0x00000850


	//   ....[5]....
        /*006c*/ 	.word	0x000012d0


	//----- nvinfo : EIATTR_REG_RECONFIG
	.align		4
.L_26:
        /*0070*/ 	.byte	0x01, 0x54
	.zero		2


	//----- nvinfo : EIATTR_MBARRIER_INSTR_OFFSETS
	.align		4
        /*0074*/ 	.byte	0x04, 0x39
        /*0076*/ 	.short	(.L_28 - .L_27)


	//   ....[0]....
.L_27:
        /*0078*/ 	.word	0x00000230
        /*007c*/ 	.word	0x000000ff
        /*0080*/ 	.word	0x00000000
        /*0084*/ 	.short	0x0100
        /*0086*/ 	.byte	0x08
	.zero		1


	//   ....[1]....
        /*0088*/ 	.word	0x00000240
        /*008c*/ 	.word	0x000000ff
        /*0090*/ 	.word	0x00000038
        /*0094*/ 	.short	0x0100
        /*0096*/ 	.byte	0x08
	.zero		1


	//   ....[2]....
        /*0098*/ 	.word	0x00000250
        /*009c*/ 	.word	0x000000ff
        /*00a0*/ 	.word	0x00000008
        /*00a4*/ 	.short	0x0100
        /*00a6*/ 	.byte	0x08
	.zero		1


	//   ....[3]....
        /*00a8*/ 	.word	0x00000260
        /*00ac*/ 	.word	0x000000ff
        /*00b0*/ 	.word	0x00000040
        /*00b4*/ 	.short	0x0100
        /*00b6*/ 	.byte	0x08
	.zero		1


	//   ....[4]....
        /*00b8*/ 	.word	0x00000270
        /*00bc*/ 	.word	0x000000ff
        /*00c0*/ 	.word	0x00000010
        /*00c4*/ 	.short	0x0100
        /*00c6*/ 	.byte	0x08
	.zero		1


	//   ....[5]....
        /*00c8*/ 	.word	0x00000280
        /*00cc*/ 	.word	0x000000ff
        /*00d0*/ 	.word	0x00000048
        /*00d4*/ 	.short	0x0100
        /*00d6*/ 	.byte	0x08
	.zero		1


	//   ....[6]....
        /*00d8*/ 	.word	0x00000290
        /*00dc*/ 	.word	0x000000ff
        /*00e0*/ 	.word	0x00000018
        /*00e4*/ 	.short	0x0100
        /*00e6*/ 	.byte	0x08
	.zero		1


	//   ....[7]....
        /*00e8*/ 	.word	0x000002a0
        /*00ec*/ 	.word	0x000000ff
        /*00f0*/ 	.word	0x00000050
        /*00f4*/ 	.short	0x0100
        /*00f6*/ 	.byte	0x08
	.zero		1


	//   ....[8]....
        /*00f8*/ 	.word	0x000002b0
        /*00fc*/ 	.word	0x000000ff
        /*0100*/ 	.word	0x00000020
        /*0104*/ 	.short	0x0100
        /*0106*/ 	.byte	0x08
	.zero		1


	//   ....[9]....
        /*0108*/ 	.word	0x000002c0
        /*010c*/ 	.word	0x000000ff
        /*0110*/ 	.word	0x00000058
        /*0114*/ 	.short	0x0100
        /*0116*/ 	.byte	0x08
	.zero		1


	//   ....[10]....
        /*0118*/ 	.word	0x000002d0
        /*011c*/ 	.word	0x000000ff
        /*0120*/ 	.word	0x00000028
        /*0124*/ 	.short	0x0100
        /*0126*/ 	.byte	0x08
	.zero		1


	//   ....[11]....
        /*0128*/ 	.word	0x000002e0
        /*012c*/ 	.word	0x000000ff
        /*0130*/ 	.word	0x00000060
        /*0134*/ 	.short	0x0100
        /*0136*/ 	.byte	0x08
	.zero		1


	//   ....[12]....
        /*0138*/ 	.word	0x000002f0
        /*013c*/ 	.word	0x000000ff
        /*0140*/ 	.word	0x00000030
        /*0144*/ 	.short	0x0100
        /*0146*/ 	.byte	0x08
	.zero		1


	//   ....[13]....
        /*0148*/ 	.word	0x00000300
        /*014c*/ 	.word	0x000000ff
        /*0150*/ 	.word	0x00000068
        /*0154*/ 	.short	0x0100
        /*0156*/ 	.byte	0x08
	.zero		1


	//   ....[14]....
        /*0158*/ 	.word	0x00000740
        /*015c*/ 	.word	0x000000ff
        /*0160*/ 	.word	0x00000080
        /*0164*/ 	.short	0x0100
        /*0166*/ 	.byte	0x06
	.zero		1


	//   ....[15]....
        /*0168*/ 	.word	0x000007e0
        /*016c*/ 	.word	0x000000ff
        /*0170*/ 	.word	0x00000088
        /*0174*/ 	.short	0x0100
        /*0176*/ 	.byte	0x06
	.zero		1


	//   ....[16]....
        /*0178*/ 	.word	0x00001800
        /*017c*/ 	.word	0x000000ff
        /*0180*/ 	.word	0x00000000
        /*0184*/ 	.short	0x010a
        /*0186*/ 	.byte	0x06
	.zero		1


	//   ....[17]....
        /*0188*/ 	.word	0x00001840
        /*018c*/ 	.word	0x000000ff
        /*0190*/ 	.word	0x00000000
        /*0194*/ 	.short	0x010a
        /*0196*/ 	.byte	0x06
	.zero		1


	//   ....[18]....
        /*0198*/ 	.word	0x00002230
        /*019c*/ 	.word	0x000000ff
        /*01a0*/ 	.word	0x00000000
        /*01a4*/ 	.short	0x010a
        /*01a6*/ 	.byte	0x0c
	.zero		1


	//   ....[19]....
        /*01a8*/ 	.word	0x00002270
        /*01ac*/ 	.word	0x000000ff
        /*01b0*/ 	.word	0x00000000
        /*01b4*/ 	.short	0x010a
        /*01b6*/ 	.byte	0x0c
	.zero		1


	//   ....[20]....
        /*01b8*/ 	.word	0x00002960
        /*01bc*/ 	.word	0x0000008c
        /*01c0*/ 	.word	0x00000000
        /*01c4*/ 	.short	0x0101
        /*01c6*/ 	.byte	0x3f
	.zero		1


	//   ....[21]....
        /*01c8*/ 	.word	0x00003020
        /*01cc*/ 	.word	0x0000000c
        /*01d0*/ 	.word	0x00000000
        /*01d4*/ 	.short	0x0101
        /*01d6*/ 	.byte	0x3f
	.zero		1


	//   ....[22]....
        /*01d8*/ 	.word	0x00008930
        /*01dc*/ 	.word	0x00000014
        /*01e0*/ 	.word	0x00000038
        /*01e4*/ 	.short	0x010a
        /*01e6*/ 	.byte	0x3f
	.zero		1


	//   ....[23]....
        /*01e8*/ 	.word	0x00008d00
        /*01ec*/ 	.word	0x00000008
        /*01f0*/ 	.word	0x00000088
        /*01f4*/ 	.short	0x0101
        /*01f6*/ 	.byte	0x3f
	.zero		1


	//   ....[24]....
        /*01f8*/ 	.word	0x000093e0
        /*01fc*/ 	.word	0x00000006
        /*0200*/ 	.word	0x00000000
        /*0204*/ 	.short	0x010a
        /*0206*/ 	.byte	0x3f
	.zero		1


	//   ....[25]....
        /*0208*/ 	.word	0x00009460
        /*020c*/ 	.word	0x00000007
        /*0210*/ 	.word	0x00000000
        /*0214*/ 	.short	0x010a
        /*0216*/ 	.byte	0x3f
	.zero		1


	//   ....[26]....
        /*0218*/ 	.word	0x000094f0
        /*021c*/ 	.word	0x00000006
        /*0220*/ 	.word	0x00000000
        /*0224*/ 	.short	0x010a
        /*0226*/ 	.byte	0x3f
	.zero		1


	//   ....[27]....
        /*0228*/ 	.word	0x00009580
        /*022c*/ 	.word	0x00000009
        /*0230*/ 	.word	0x00000000
        /*0234*/ 	.short	0x010a
        /*0236*/ 	.byte	0x3f
	.zero		1


	//   ....[28]....
        /*0238*/ 	.word	0x00009610
        /*023c*/ 	.word	0x0000000a
        /*0240*/ 	.word	0x00000000
        /*0244*/ 	.short	0x010a
        /*0246*/ 	.byte	0x3f
	.zero		1


	//   ....[29]....
        /*0248*/ 	.word	0x000096a0
        /*024c*/ 	.word	0x0000000b
        /*0250*/ 	.word	0x00000000
        /*0254*/ 	.short	0x010a
        /*0256*/ 	.byte	0x3f
	.zero		1


	//   ....[30]....
        /*0258*/ 	.word	0x00009730
        /*025c*/ 	.word	0x00000003
        /*0260*/ 	.word	0x00000000
        /*0264*/ 	.short	0x010a
        /*0266*/ 	.byte	0x3f
	.zero		1


	//   ....[31]....
        /*0268*/ 	.word	0x000097a0
        /*026c*/ 	.word	0x0000000d
        /*0270*/ 	.word	0x00000000
        /*0274*/ 	.short	0x010a
        /*0276*/ 	.byte	0x3f
	.zero		1


	//   ....[32]....
        /*0278*/ 	.word	0x00009800
        /*027c*/ 	.word	0x00000091
        /*0280*/ 	.word	0x00000000
        /*0284*/ 	.short	0x010a
        /*0286*/ 	.byte	0x3f
	.zero		1


	//   ....[33]....
        /*0288*/ 	.word	0x000098d0
        /*028c*/ 	.word	0x00000014
        /*0290*/ 	.word	0x00000038
        /*0294*/ 	.short	0x010a
        /*0296*/ 	.byte	0x3f
	.zero		1


	//   ....[34]....
        /*0298*/ 	.word	0x000099a0
        /*029c*/ 	.word	0x00000006
        /*02a0*/ 	.word	0x00000000
        /*02a4*/ 	.short	0x010a
        /*02a6*/ 	.byte	0x3f
	.zero		1


	//   ....[35]....
        /*02a8*/ 	.word	0x000099f0
        /*02ac*/ 	.word	0x00000007
        /*02b0*/ 	.word	0x00000000
        /*02b4*/ 	.short	0x010a
        /*02b6*/ 	.byte	0x3f
	.zero		1


	//   ....[36]....
        /*02b8*/ 	.word	0x00009a40
        /*02bc*/ 	.word	0x00000006
        /*02c0*/ 	.word	0x00000000
        /*02c4*/ 	.short	0x010a
        /*02c6*/ 	.byte	0x3f
	.zero		1


	//   ....[37]....
        /*02c8*/ 	.word	0x00009a90
        /*02cc*/ 	.word	0x00000009
        /*02d0*/ 	.word	0x00000000
        /*02d4*/ 	.short	0x010a
        /*02d6*/ 	.byte	0x3f
	.zero		1


	//   ....[38]....
        /*02d8*/ 	.word	0x00009ae0
        /*02dc*/ 	.word	0x0000000a
        /*02e0*/ 	.word	0x00000000
        /*02e4*/ 	.short	0x010a
        /*02e6*/ 	.byte	0x3f
	.zero		1


	//   ....[39]....
        /*02e8*/ 	.word	0x00009b30
        /*02ec*/ 	.word	0x0000000b
        /*02f0*/ 	.word	0x00000000
        /*02f4*/ 	.short	0x010a
        /*02f6*/ 	.byte	0x3f
	.zero		1


	//----- nvinfo : EIATTR_NUM_MBARRIERS
	.align		4
.L_28:
        /*02f8*/ 	.byte	0x03, 0x38
        /*02fa*/ 	.short	0x0010


	//----- nvinfo : EIATTR_EXIT_INSTR_OFFSETS
	.align		4
        /*02fc*/ 	.byte	0x04, 0x1c
        /*02fe*/ 	.short	(.L_30 - .L_29)


	//   ....[0]....
.L_29:
        /*0300*/ 	.word	0x000009b0


	//   ....[1]....
        /*0304*/ 	.word	0x000011a0


	//   ....[2]....
        /*0308*/ 	.word	0x00008050


	//   ....[3]....
        /*030c*/ 	.word	0x000085b0


	//   ....[4]....
        /*0310*/ 	.word	0x00009780


	//----- nvinfo : EIATTR_MAX_THREADS
	.align		4
.L_30:
        /*0314*/ 	.byte	0x04, 0x05
        /*0316*/ 	.short	(.L_32 - .L_31)
.L_31:
        /*0318*/ 	.word	0x00000180
        /*031c*/ 	.word	0x00000001
        /*0320*/ 	.word	0x00000001


	//----- nvinfo : EIATTR_CRS_STACK_SIZE
	.align		4
.L_32:
        /*0324*/ 	.byte	0x04, 0x1e
        /*0326*/ 	.short	(.L_34 - .L_33)
.L_33:
        /*0328*/ 	.word	0x00000000


	//----- nvinfo : EIATTR_CBANK_PARAM_SIZE
	.align		4
.L_34:
        /*032c*/ 	.byte	0x03, 0x19
        /*032e*/ 	.short	0x0470


	//----- nvinfo : EIATTR_PARAM_CBANK
	.align		4
        /*0330*/ 	.byte	0x04, 0x0a
        /*0332*/ 	.short	(.L_36 - .L_35)
	.align		4
.L_35:
        /*0334*/ 	.word	index@(.nv.constant0._ZN7cutlass13device_kernelINS_4gemm6kernel13GemmUniversalIN4cute5tupleIJiiiiEEENS1_10collective13CollectiveMmaINS1_37MainloopSm90TmaGmmaWarpSpecializedFP8ILi7ENS5_IJNS4_1CILi2EEENSA_ILi1EEESC_EEENS1_35KernelTmaWarpSpecializedCooperativeEEENS5_IJNSA_ILi128EEESG_SG_EEENS_12float_e4m3_tENS5_IJlSC_lEEESI_SJ_NS4_8TiledMMAINS4_8MMA_AtomIJNS4_4SM904GMMA31MMA_64x128x32_F32E4M3E4M3_SS_TNILNSN_7ScaleInE1ELSP_1EEEEEENS4_6LayoutISD_NS5_IJSC_NSA_ILi0EEEST_EEEEENS5_IJNS4_10UnderscoreESW_SW_EEEEENS4_13SM90_TMA_LOADENS4_14ComposedLayoutINS4_7SwizzleILi3ELi4ELi3EEENS4_18smem_ptr_flag_bitsILi8EEENSS_INS5_IJNSA_ILi8EEESG_EEENS5_IJSG_SC_EEEEEEEvNS4_8identityENS4_23SM90_TMA_LOAD_MULTICASTES19_vS1A_EENS_8epilogue10collective6detail29Sm90TmaWarpSpecializedAdapterINS1E_15DefaultEpilogueISI_SJ_SJ_NS1D_6thread17LinearCombinationISI_Li1EffLNS1I_9ScaleType4KindE0ELNS_15FloatRoundStyleE2ESI_EENS1_15EpilogueDefaultEEEEEvvEEEEvNT_6ParamsE)
        /*0338*/ 	.short	0x0210
        /*033a*/ 	.short	0x0470


	//----- nvinfo : EIATTR_SW_WAR
	.align		4
.L_36:
        /*033c*/ 	.byte	0x04, 0x36
        /*033e*/ 	.short	(.L_38 - .L_37)
.L_37:
        /*0340*/ 	.word	0x00000008
.L_38:


//--------------------- .nv.callgraph             --------------------------
	.section	.nv.callgraph,"",@"SHT_CUDA_CALLGRAPH"
	.align	4
	.sectionentsize	8
	.align		4
        /*0000*/ 	.word	0x00000000
	.align		4
        /*0004*/ 	.word	0xffffffff
	.align		4
        /*0008*/ 	.word	0x00000000
	.align		4
        /*000c*/ 	.word	0xfffffffe
	.align		4
        /*0010*/ 	.word	0x00000000
	.align		4
        /*0014*/ 	.word	0xfffffffd
	.align		4
        /*0018*/ 	.word	0x00000000
	.align		4
        /*001c*/ 	.word	0xfffffffc


//--------------------- .nv.constant4             --------------------------
	.section	.nv.constant4,"a",@progbits
	.align	8
	.align		8
.nv.constant4:
        /*0000*/ 	.dword	_ZN39_INTERNAL_180d1219_4_k_cu_b9205fb9_53344cuda3std3__45__cpo5beginE
	.align		8
        /*0008*/ 	.dword	_ZN39_INTERNAL_180d1219_4_k_cu_b9205fb9_53344cuda3std3__45__cpo3endE
	.align		8
        /*0010*/ 	.dword	_ZN39_INTERNAL_180d1219_4_k_cu_b9205fb9_53344cuda3std3__45__cpo6cbeginE
	.align		8
        /*0018*/ 	.dword	_ZN39_INTERNAL_180d1219_4_k_cu_b9205fb9_53344cuda3std3__45__cpo4cendE
	.align		8
        /*0020*/ 	.dword	_ZN39_INTERNAL_180d1219_4_k_cu_b9205fb9_53344cuda3std3__441_GLOBAL__N__180d1219_4_k_cu_b9205fb9_53346ignoreE
	.align		8
        /*0028*/ 	.dword	_ZN39_INTERNAL_180d1219_4_k_cu_b9205fb9_53344cuda3std3__419piecewise_constructE
	.align		8
        /*0030*/ 	.dword	_ZN39_INTERNAL_180d1219_4_k_cu_b9205fb9_53344cuda3std3__48in_placeE
	.align		8
        /*0038*/ 	.dword	_ZN39_INTERNAL_180d1219_4_k_cu_b9205fb9_53344cuda3std6ranges3__45__cpo4swapE
	.align		8
        /*0040*/ 	.dword	_ZN39_INTERNAL_180d1219_4_k_cu_b9205fb9_53344cuda3std6ranges3__45__cpo9iter_moveE
	.align		8
        /*0048*/ 	.dword	_ZN39_INTERNAL_180d1219_4_k_cu_b9205fb9_53344cute7productE
	.align		8
        /*0050*/ 	.dword	_ZN39_INTERNAL_180d1219_4_k_cu_b9205fb9_53344cute1_E


//--------------------- .text._ZN7cutlass13device_kernelINS_4gemm6kernel13GemmUniversalIN4cute5tupleIJiiiiEEENS1_10collective13CollectiveMmaINS1_37MainloopSm90TmaGmmaWarpSpecializedFP8ILi7ENS5_IJNS4_1CILi2EEENSA_ILi1EEESC_EEENS1_35KernelTmaWarpSpecializedCooperativeEEENS5_IJNSA_ILi128EEESG_SG_EEENS_12float_e4m3_tENS5_IJlSC_lEEESI_SJ_NS4_8TiledMMAINS4_8MMA_AtomIJNS4_4SM904GMMA31MMA_64x128x32_F32E4M3E4M3_SS_TNILNSN_7ScaleInE1ELSP_1EEEEEENS4_6LayoutISD_NS5_IJSC_NSA_ILi0EEEST_EEEEENS5_IJNS4_10UnderscoreESW_SW_EEEEENS4_13SM90_TMA_LOADENS4_14ComposedLayoutINS4_7SwizzleILi3ELi4ELi3EEENS4_18smem_ptr_flag_bitsILi8EEENSS_INS5_IJNSA_ILi8EEESG_EEENS5_IJSG_SC_EEEEEEEvNS4_8identityENS4_23SM90_TMA_LOAD_MULTICASTES19_vS1A_EENS_8epilogue10collective6detail29Sm90TmaWarpSpecializedAdapterINS1E_15DefaultEpilogueISI_SJ_SJ_NS1D_6thread17LinearCombinationISI_Li1EffLNS1I_9ScaleType4KindE0ELNS_15FloatRoundStyleE2ESI_EENS1_15EpilogueDefaultEEEEEvvEEEEvNT_6ParamsE --------------------------
	.section	.text._ZN7cutlass13device_kernelINS_4gemm6kernel13GemmUniversalIN4cute5tupleIJiiiiEEENS1_10collective13CollectiveMmaINS1_37MainloopSm90TmaGmmaWarpSpecializedFP8ILi7ENS5_IJNS4_1CILi2EEENSA_ILi1EEESC_EEENS1_35KernelTmaWarpSpecializedCooperativeEEENS5_IJNSA_ILi128EEESG_SG_EEENS_12float_e4m3_tENS5_IJlSC_lEEESI_SJ_NS4_8TiledMMAINS4_8MMA_AtomIJNS4_4SM904GMMA31MMA_64x128x32_F32E4M3E4M3_SS_TNILNSN_7ScaleInE1ELSP_1EEEEEENS4_6LayoutISD_NS5_IJSC_NSA_ILi0EEEST_EEEEENS5_IJNS4_10UnderscoreESW_SW_EEEEENS4_13SM90_TMA_LOADENS4_14ComposedLayoutINS4_7SwizzleILi3ELi4ELi3EEENS4_18smem_ptr_flag_bitsILi8EEENSS_INS5_IJNSA_ILi8EEESG_EEENS5_IJSG_SC_EEEEEEEvNS4_8identityENS4_23SM90_TMA_LOAD_MULTICASTES19_vS1A_EENS_8epilogue10collective6detail29Sm90TmaWarpSpecializedAdapterINS1E_15DefaultEpilogueISI_SJ_SJ_NS1D_6thread17LinearCombinationISI_Li1EffLNS1I_9ScaleType4KindE0ELNS_15FloatRoundStyleE2ESI_EENS1_15EpilogueDefaultEEEEEvvEEEEvNT_6ParamsE,"ax",@progbits
	.align	128
.text._ZN7cutlass13device_kernelINS_4gemm6kernel13GemmUniversalIN4cute5tupleIJiiiiEEENS1_10collective13CollectiveMmaINS1_37MainloopSm90TmaGmmaWarpSpecializedFP8ILi7ENS5_IJNS4_1CILi2EEENSA_ILi1EEESC_EEENS1_35KernelTmaWarpSpecializedCooperativeEEENS5_IJNSA_ILi128EEESG_SG_EEENS_12float_e4m3_tENS5_IJlSC_lEEESI_SJ_NS4_8TiledMMAINS4_8MMA_AtomIJNS4_4SM904GMMA31MMA_64x128x32_F32E4M3E4M3_SS_TNILNSN_7ScaleInE1ELSP_1EEEEEENS4_6LayoutISD_NS5_IJSC_NSA_ILi0EEEST_EEEEENS5_IJNS4_10UnderscoreESW_SW_EEEEENS4_13SM90_TMA_LOADENS4_14ComposedLayoutINS4_7SwizzleILi3ELi4ELi3EEENS4_18smem_ptr_flag_bitsILi8EEENSS_INS5_IJNSA_ILi8EEESG_EEENS5_IJSG_SC_EEEEEEEvNS4_8identityENS4_23SM90_TMA_LOAD_MULTICASTES19_vS1A_EENS_8epilogue10collective6detail29Sm90TmaWarpSpecializedAdapterINS1E_15DefaultEpilogueISI_SJ_SJ_NS1D_6thread17LinearCombinationISI_Li1EffLNS1I_9ScaleType4KindE0ELNS_15FloatRoundStyleE2ESI_EENS1_15EpilogueDefaultEEEEEvvEEEEvNT_6ParamsE:
        .type           _ZN7cutlass13device_kernelINS_4gemm6kernel13GemmUniversalIN4cute5tupleIJiiiiEEENS1_10collective13CollectiveMmaINS1_37MainloopSm90TmaGmmaWarpSpecializedFP8ILi7ENS5_IJNS4_1CILi2EEENSA_ILi1EEESC_EEENS1_35KernelTmaWarpSpecializedCooperativeEEENS5_IJNSA_ILi128EEESG_SG_EEENS_12float_e4m3_tENS5_IJlSC_lEEESI_SJ_NS4_8TiledMMAINS4_8MMA_AtomIJNS4_4SM904GMMA31MMA_64x128x32_F32E4M3E4M3_SS_TNILNSN_7ScaleInE1ELSP_1EEEEEENS4_6LayoutISD_NS5_IJSC_NSA_ILi0EEEST_EEEEENS5_IJNS4_10UnderscoreESW_SW_EEEEENS4_13SM90_TMA_LOADENS4_14ComposedLayoutINS4_7SwizzleILi3ELi4ELi3EEENS4_18smem_ptr_flag_bitsILi8EEENSS_INS5_IJNSA_ILi8EEESG_EEENS5_IJSG_SC_EEEEEEEvNS4_8identityENS4_23SM90_TMA_LOAD_MULTICASTES19_vS1A_EENS_8epilogue10collective6detail29Sm90TmaWarpSpecializedAdapterINS1E_15DefaultEpilogueISI_SJ_SJ_NS1D_6thread17LinearCombinationISI_Li1EffLNS1I_9ScaleType4KindE0ELNS_15FloatRoundStyleE2ESI_EENS1_15EpilogueDefaultEEEEEvvEEEEvNT_6ParamsE,@function
        .size           _ZN7cutlass13device_kernelINS_4gemm6kernel13GemmUniversalIN4cute5tupleIJiiiiEEENS1_10collective13CollectiveMmaINS1_37MainloopSm90TmaGmmaWarpSpecializedFP8ILi7ENS5_IJNS4_1CILi2EEENSA_ILi1EEESC_EEENS1_35KernelTmaWarpSpecializedCooperativeEEENS5_IJNSA_ILi128EEESG_SG_EEENS_12float_e4m3_tENS5_IJlSC_lEEESI_SJ_NS4_8TiledMMAINS4_8MMA_AtomIJNS4_4SM904GMMA31MMA_64x128x32_F32E4M3E4M3_SS_TNILNSN_7ScaleInE1ELSP_1EEEEEENS4_6LayoutISD_NS5_IJSC_NSA_ILi0EEEST_EEEEENS5_IJNS4_10UnderscoreESW_SW_EEEEENS4_13SM90_TMA_LOADENS4_14ComposedLayoutINS4_7SwizzleILi3ELi4ELi3EEENS4_18smem_ptr_flag_bitsILi8EEENSS_INS5_IJNSA_ILi8EEESG_EEENS5_IJSG_SC_EEEEEEEvNS4_8identityENS4_23SM90_TMA_LOAD_MULTICASTES19_vS1A_EENS_8epilogue10collective6detail29Sm90TmaWarpSpecializedAdapterINS1E_15DefaultEpilogueISI_SJ_SJ_NS1D_6thread17LinearCombinationISI_Li1EffLNS1I_9ScaleType4KindE0ELNS_15FloatRoundStyleE2ESI_EENS1_15EpilogueDefaultEEEEEvvEEEEvNT_6ParamsE,(.L_x_212 - _ZN7cutlass13device_kernelINS_4gemm6kernel13GemmUniversalIN4cute5tupleIJiiiiEEENS1_10collective13CollectiveMmaINS1_37MainloopSm90TmaGmmaWarpSpecializedFP8ILi7ENS5_IJNS4_1CILi2EEENSA_ILi1EEESC_EEENS1_35KernelTmaWarpSpecializedCooperativeEEENS5_IJNSA_ILi128EEESG_SG_EEENS_12float_e4m3_tENS5_IJlSC_lEEESI_SJ_NS4_8TiledMMAINS4_8MMA_AtomIJNS4_4SM904GMMA31MMA_64x128x32_F32E4M3E4M3_SS_TNILNSN_7ScaleInE1ELSP_1EEEEEENS4_6LayoutISD_NS5_IJSC_NSA_ILi0EEEST_EEEEENS5_IJNS4_10UnderscoreESW_SW_EEEEENS4_13SM90_TMA_LOADENS4_14ComposedLayoutINS4_7SwizzleILi3ELi4ELi3EEENS4_18smem_ptr_flag_bitsILi8EEENSS_INS5_IJNSA_ILi8EEESG_EEENS5_IJSG_SC_EEEEEEEvNS4_8identityENS4_23SM90_TMA_LOAD_MULTICASTES19_vS1A_EENS_8epilogue10collective6detail29Sm90TmaWarpSpecializedAdapterINS1E_15DefaultEpilogueISI_SJ_SJ_NS1D_6thread17LinearCombinationISI_Li1EffLNS1I_9ScaleType4KindE0ELNS_15FloatRoundStyleE2ESI_EENS1_15EpilogueDefaultEEEEEvvEEEEvNT_6ParamsE)
        .other          _ZN7cutlass13device_kernelINS_4gemm6kernel13GemmUniversalIN4cute5tupleIJiiiiEEENS1_10collective13CollectiveMmaINS1_37MainloopSm90TmaGmmaWarpSpecializedFP8ILi7ENS5_IJNS4_1CILi2EEENSA_ILi1EEESC_EEENS1_35KernelTmaWarpSpecializedCooperativeEEENS5_IJNSA_ILi128EEESG_SG_EEENS_12float_e4m3_tENS5_IJlSC_lEEESI_SJ_NS4_8TiledMMAINS4_8MMA_AtomIJNS4_4SM904GMMA31MMA_64x128x32_F32E4M3E4M3_SS_TNILNSN_7ScaleInE1ELSP_1EEEEEENS4_6LayoutISD_NS5_IJSC_NSA_ILi0EEEST_EEEEENS5_IJNS4_10UnderscoreESW_SW_EEEEENS4_13SM90_TMA_LOADENS4_14ComposedLayoutINS4_7SwizzleILi3ELi4ELi3EEENS4_18smem_ptr_flag_bitsILi8EEENSS_INS5_IJNSA_ILi8EEESG_EEENS5_IJSG_SC_EEEEEEEvNS4_8identityENS4_23SM90_TMA_LOAD_MULTICASTES19_vS1A_EENS_8epilogue10collective6detail29Sm90TmaWarpSpecializedAdapterINS1E_15DefaultEpilogueISI_SJ_SJ_NS1D_6thread17LinearCombinationISI_Li1EffLNS1I_9ScaleType4KindE0ELNS_15FloatRoundStyleE2ESI_EENS1_15EpilogueDefaultEEEEEvvEEEEvNT_6ParamsE,@"STO_CUDA_ENTRY STV_DEFAULT"
_ZN7cutlass13device_kernelINS_4gemm6kernel13GemmUniversalIN4cute5tupleIJiiiiEEENS1_10collective13CollectiveMmaINS1_37MainloopSm90TmaGmmaWarpSpecializedFP8ILi7ENS5_IJNS4_1CILi2EEENSA_ILi1EEESC_EEENS1_35KernelTmaWarpSpecializedCooperativeEEENS5_IJNSA_ILi128EEESG_SG_EEENS_12float_e4m3_tENS5_IJlSC_lEEESI_SJ_NS4_8TiledMMAINS4_8MMA_AtomIJNS4_4SM904GMMA31MMA_64x128x32_F32E4M3E4M3_SS_TNILNSN_7ScaleInE1ELSP_1EEEEEENS4_6LayoutISD_NS5_IJSC_NSA_ILi0EEEST_EEEEENS5_IJNS4_10UnderscoreESW_SW_EEEEENS4_13SM90_TMA_LOADENS4_14ComposedLayoutINS4_7SwizzleILi3ELi4ELi3EEENS4_18smem_ptr_flag_bitsILi8EEENSS_INS5_IJNSA_ILi8EEESG_EEENS5_IJSG_SC_EEEEEEEvNS4_8identityENS4_23SM90_TMA_LOAD_MULTICASTES19_vS1A_EENS_8epilogue10collective6detail29Sm90TmaWarpSpecializedAdapterINS1E_15DefaultEpilogueISI_SJ_SJ_NS1D_6thread17LinearCombinationISI_Li1EffLNS1I_9ScaleType4KindE0ELNS_15FloatRoundStyleE2ESI_EENS1_15EpilogueDefaultEEEEEvvEEEEvNT_6ParamsE:
[----:B------:R-:W-:Y:S01]  /*0000*/  LDC R1, c[0x0][0x28] ;  /* 0x00000a00ff017b82 */ /* 0x000fe20000000800 */
[----:B------:R-:W0:Y:S01]  /*0010*/  S2R R0, SR_TID.X ;  /* 0x0000000000007919 */ /* 0x000e220000002100 */
[----:B------:R-:W-:Y:S01]  /*0020*/  ELECT P0, URZ, PT ;  /* 0x00000000003f782f */ /* 0x000fe20003800000 */
[----:B------:R-:W-:Y:S01]  /*0030*/  BSSY B0, `(.L_x_0) ;  /* 0x000000f000007945 */ /* 0x000fe20003800000 */
[--C-:B0-----:R-:W-:Y:S02]  /*0040*/  SHF.R.U32.HI R2, RZ, 0x5, R0.reuse ;  /* 0x00000005ff027819 */ /* 0x101fe40000011600 */
[----:B------:R-:W-:-:S03]  /*0050*/  SHF.R.U32.HI R3, RZ, 0x7, R0 ;  /* 0x00000007ff037819 */ /* 0x000fc60000011600 */
[----:B------:R-:W0:Y:S04]  /*0060*/  SHFL.IDX PT, R7, R2, RZ, 0x1f ;  /* 0x00001fff02077589 */ /* 0x000e2800000e0000 */
[----:B------:R-:W1:Y:S01]  /*0070*/  SHFL.IDX PT, R3, R3, RZ, 0x1f ;  /* 0x00001fff03037589 */ /* 0x000e6200000e0000 */
[----:B0-----:R-:W-:-:S13]  /*0080*/  ISETP.NE.OR P0, PT, R7, RZ, !P0 ;  /* 0x000000ff0700720c */ /* 0x001fda0004705670 */
[----:B-1----:R-:W-:Y:S05]  /*0090*/  @P0 BRA `(.L_x_1) ;  /* 0x0000000000200947 */ /* 0x002fea0003800000 */
[----:B------:R-:W-:Y:S02]  /*00a0*/  ULDC.64 UR4, c[0x0][0x198] ;  /* 0x0000660000047ab9 */ /* 0x000fe40000000a00 */
[----:B------:R-:W-:Y:S02]  /*00b0*/  UIADD3 UR6, UP0, UR4, 0xf0, URZ ;  /* 0x000000f004067890 */ /* 0x000fe4000ff1e03f */
[----:B------:R-:W-:Y:S02]  /*00c0*/  UIADD3 UR4, UP1, UR4, 0x1f0, URZ ;  /* 0x000001f004047890 */ /* 0x000fe4000ff3e03f */
[----:B------:R-:W-:Y:S02]  /*00d0*/  UIADD3.X UR7, URZ, UR5, URZ, UP0, !UPT ;  /* 0x000000053f077290 */ /* 0x000fe400087fe43f */
[----:B------:R-:W-:-:S07]  /*00e0*/  UIADD3.X UR5, URZ, UR5, URZ, UP1, !UPT ;  /* 0x000000053f057290 */ /* 0x000fce0008ffe43f */
[----:B------:R0:W-:Y:S02]  /*00f0*/  UTMACCTL.PF [UR6] ;  /* 0x00000000060079b9 */ /* 0x0001e40008040000 */
[----:B------:R0:W-:Y:S02]  /*0100*/  UTMACCTL.PF [UR4] ;  /* 0x00000000040079b9 */ /* 0x0001e40008040000 */
[----:B0-----:R-:W-:Y:S01]  /*0110*/  NOP ;  /* 0x0000000000007918 */ /* 0x001fe20000000000 */
.L_x_1:
[----:B------:R-:W-:Y:S05]  /*0120*/  BSYNC B0 ;  /* 0x0000000000007941 */ /* 0x000fea0003800000 */
.L_x_0:
[----:B------:R-:W0:Y:S02]  /*0130*/  SHFL.IDX PT, R4, R2, RZ, 0x1f ;  /* 0x00001fff02047589 */ /* 0x000e2400000e0000 */
[----:B0-----:R-:W-:-:S13]  /*0140*/  ISETP.NE.AND P0, PT, R4, RZ, PT ;  /* 0x000000ff0400720c */ /* 0x001fda0003f05270 */
[----:B------:R-:W-:Y:S05]  /*0150*/  @P0 BRA `(.L_x_2) ;  /* 0x0000000000700947 */ /* 0x000fea0003800000 */
[----:B------:R-:W0:Y:S01]  /*0160*/  S2UR UR8, SR_CgaCtaId ;  /* 0x00000000000879c3 */ /* 0x000e220000008800 */
[----:B------:R-:W-:Y:S01]  /*0170*/  UMOV UR4, 0x400 ;  /* 0x0000040000047882 */ /* 0x000fe20000000000 */
[----:B------:R-:W-:Y:S01]  /*0180*/  UMOV UR5, 0x1 ;  /* 0x0000000100057882 */ /* 0x000fe20000000000 */
[----:B------:R-:W-:Y:S01]  /*0190*/  UMOV UR6, 0x4 ;  /* 0x0000000400067882 */ /* 0x000fe20000000000 */
[----:B------:R-:W-:Y:S01]  /*01a0*/  ELECT P0, URZ, PT ;  /* 0x00000000003f782f */ /* 0x000fe20003800000 */
[----:B------:R-:W-:-:S04]  /*01b0*/  UIADD3 UR6, -UR6, 0x100000, URZ ;  /* 0x0010000006067890 */ /* 0x000fc8000fffe13f */
[----:B------:R-:W-:Y:S02]  /*01c0*/  USHF.L.U32 UR7, UR6, 0xb, URZ ;  /* 0x0000000b06077899 */ /* 0x000fe4000800063f */
[----:B------:R-:W-:Y:S02]  /*01d0*/  USHF.L.U32 UR6, UR6, 0x1, URZ ;  /* 0x0000000106067899 */ /* 0x000fe4000800063f */
[----:B0-----:R-:W-:Y:S02]  /*01e0*/  ULEA UR8, UR8, UR4, 0x18 ;  /* 0x0000000408087291 */ /* 0x001fe4000f8ec03f */
[----:B------:R-:W-:-:S04]  /*01f0*/  UIADD3 UR4, -UR5, 0x100000, URZ ;  /* 0x0010000005047890 */ /* 0x000fc8000fffe13f */
[----:B------:R-:W-:Y:S02]  /*0200*/  USHF.L.U32 UR5, UR4, 0xb, URZ ;  /* 0x0000000b04057899 */ /* 0x000fe4000800063f */
[----:B------:R-:W-:Y:S01]  /*0210*/  USHF.L.U32 UR4, UR4, 0x1, URZ ;  /* 0x0000000104047899 */ /* 0x000fe2000800063f */
[----:B------:R-:W0:Y:S11]  /*0220*/  FENCE.VIEW.ASYNC.S ;  /* 0x00000000000073c6 */ /* 0x000e360000000000 */
[----:B0-----:R0:W1:Y:S01]  /*0230*/  SYNCS.EXCH.64 URZ, [UR8], UR4 ;  /* 0x00000004083f75b2 */ /* 0x0010620008000100 */
[----:B------:R0:W2:Y:S01]  /*0240*/  SYNCS.EXCH.64 URZ, [UR8+0x38], UR6 ;  /* 0x00003806083f75b2 */ /* 0x0000a20008000100 */
[----:B------:R0:W3:Y:S01]  /*0250*/  SYNCS.EXCH.64 URZ, [UR8+0x8], UR4 ;  /* 0x00000804083f75b2 */ /* 0x0000e20008000100 */
[----:B------:R0:W4:Y:S01]  /*0260*/  SYNCS.EXCH.64 URZ, [UR8+0x40], UR6 ;  /* 0x00004006083f75b2 */ /* 0x0001220008000100 */
[----:B------:R0:W0:Y:S01]  /*0270*/  SYNCS.EXCH.64 URZ, [UR8+0x10], UR4 ;  /* 0x00001004083f75b2 */ /* 0x0000220008000100 */
        /* <DEDUP_REMOVED lines=9> */
[----:B------:R-:W-:Y:S01]  /*0310*/  NOP ;  /* 0x0000000000007918 */ /* 0x000fe20000000000 */
.L_x_2:
[----:B------:R-:W-:Y:S01]  /*0320*/  SHF.R.S32.HI R5, RZ, 0x1f, R0 ;  /* 0x0000001fff057819 */ /* 0x000fe20000011400 */
[----:B------:R-:W5:Y:S01]  /*0330*/  SHFL.IDX PT, R2, R2, RZ, 0x1f ;  /* 0x00001fff02027589 */ /* 0x000f6200000e0000 */
[----:B0-----:R-:W0:Y:S01]  /*0340*/  S2UR UR8, SR_CTAID.X ;  /* 0x00000000000879c3 */ /* 0x001e220000002500 */
[----:B------:R-:W-:Y:S02]  /*0350*/  ELECT P0, URZ, PT ;  /* 0x00000000003f782f */ /* 0x000fe40003800000 */
[----:B------:R-:W-:Y:S01]  /*0360*/  LEA.HI R5, R5, R0, RZ, 0x7 ;  /* 0x0000000005057211 */ /* 0x000fe200078f38ff */
[----:B------:R-:W1:Y:S01]  /*0370*/  S2R R8, SR_CTAID.Y ;  /* 0x0000000000087919 */ /* 0x000e620000002600 */
[----:B------:R-:W-:Y:S01]  /*0380*/  SHF.R.S32.HI R11, RZ, 0x1f, R4 ;  /* 0x0000001fff0b7819 */ /* 0x000fe20000011404 */
[----:B------:R-:W-:Y:S01]  /*0390*/  ULDC UR4, c[0x0][0x150] ;  /* 0x0000540000047ab9 */ /* 0x000fe20000000800 */
[----:B------:R-:W-:Y:S01]  /*03a0*/  LOP3.LUT R5, R5, 0xffffff80, RZ, 0xc0, !PT ;  /* 0xffffff8005057812 */ /* 0x000fe200078ec0ff */
[----:B------:R-:W-:Y:S01]  /*03b0*/  VIADD R16, R3, 0xffffffff ;  /* 0xffffffff03107836 */ /* 0x000fe20000000000 */
[----:B------:R-:W-:Y:S01]  /*03c0*/  LEA.HI R11, R11, R4, RZ, 0x2 ;  /* 0x000000040b0b7211 */ /* 0x000fe200078f10ff */
[----:B------:R-:W2:Y:S01]  /*03d0*/  LDC R12, c[0x0][0x144] ;  /* 0x00005100ff0c7b82 */ /* 0x000ea20000000800 */
[----:B------:R-:W-:Y:S01]  /*03e0*/  NOP ;  /* 0x0000000000007918 */ /* 0x000fe20000000000 */
[----:B------:R-:W-:Y:S01]  /*03f0*/  IMAD.IADD R6, R0, 0x1, -R5 ;  /* 0x0000000100067824 */ /* 0x000fe200078e0a05 */
[----:B------:R-:W-:Y:S01]  /*0400*/  LOP3.LUT R11, R11, 0x3ffffffc, RZ, 0xc0, !PT ;  /* 0x3ffffffc0b0b7812 */ /* 0x000fe200078ec0ff */
[----:B------:R-:W-:Y:S01]  /*0410*/  NOP ;  /* 0x0000000000007918 */ /* 0x000fe20000000000 */
[----:B------:R-:W-:-:S02]  /*0420*/  ISETP.NE.AND P4, PT, R3, RZ, PT ;  /* 0x000000ff0300720c */ /* 0x000fc40003f85270 */
[----:B------:R-:W-:Y:S01]  /*0430*/  SHF.R.S32.HI R5, RZ, 0x1f, R6 ;  /* 0x0000001fff057819 */ /* 0x000fe20000011406 */
[----:B------:R-:W-:Y:S01]  /*0440*/  IMAD.IADD R4, R4, 0x1, -R11 ;  /* 0x0000000104047824 */ /* 0x000fe200078e0a0b */
[----:B------:R-:W3:Y:S01]  /*0450*/  LDC R14, c[0x0][0x140] ;  /* 0x00005000ff0e7b82 */ /* 0x000ee20000000800 */
[----:B------:R-:W-:Y:S02]  /*0460*/  ISETP.GE.U32.AND P6, PT, R16, 0x2, PT ;  /* 0x000000021000780c */ /* 0x000fe40003fc6070 */
[----:B------:R-:W-:Y:S02]  /*0470*/  LEA.HI R5, R5, R6, RZ, 0x3 ;  /* 0x0000000605057211 */ /* 0x000fe400078f18ff */
[----:B-----5:R-:W-:Y:S02]  /*0480*/  ISETP.NE.OR P0, PT, R2, RZ, !P0 ;  /* 0x000000ff0200720c */ /* 0x020fe40004705670 */
[--C-:B------:R-:W-:Y:S01]  /*0490*/  SHF.R.S32.HI R2, RZ, 0x3, R5.reuse ;  /* 0x00000003ff027819 */ /* 0x100fe20000011405 */
[----:B------:R-:W5:Y:S01]  /*04a0*/  LDC R13, c[0x0][0x148] ;  /* 0x00005200ff0d7b82 */ /* 0x000f620000000800 */
[----:B------:R-:W-:-:S02]  /*04b0*/  SHF.R.S32.HI R5, RZ, 0x1f, R5 ;  /* 0x0000001fff057819 */ /* 0x000fc40000011405 */
[----:B0-----:R-:W-:Y:S02]  /*04c0*/  I2FP.F32.U32 R10, UR8 ;  /* 0x00000008000a7c45 */ /* 0x001fe40008201000 */
[----:B------:R-:W-:-:S03]  /*04d0*/  LEA.HI R5, R5, R2, RZ, 0x2 ;  /* 0x0000000205057211 */ /* 0x000fc600078f10ff */
[----:B------:R-:W-:Y:S01]  /*04e0*/  FMUL R10, R10, UR4 ;  /* 0x000000040a0a7c20 */ /* 0x000fe20008400000 */
[----:B------:R-:W-:Y:S01]  /*04f0*/  LOP3.LUT R5, R5, 0xfffffffc, RZ, 0xc0, !PT ;  /* 0xfffffffc05057812 */ /* 0x000fe200078ec0ff */
[----:B------:R-:W-:Y:S01]  /*0500*/  VOTEU.ALL UP0, P0 ;  /* 0x00000000003f7886 */ /* 0x000fe20000000000 */
[----:B-1----:R-:W-:Y:S01]  /*0510*/  I2FP.F32.U32 R11, R8 ;  /* 0x00000008000b7245 */ /* 0x002fe20000201000 */
[----:B------:R-:W-:Y:S01]  /*0520*/  ULDC UR4, c[0x0][0x154] ;  /* 0x0000550000047ab9 */ /* 0x000fe20000000800 */
[----:B------:R-:W-:Y:S01]  /*0530*/  VOTEU.ALL UP1, P0 ;  /* 0x00000000003f7886 */ /* 0x000fe20000020000 */
[----:B------:R-:W0:Y:S01]  /*0540*/  F2I.U32.TRUNC.NTZ R10, R10 ;  /* 0x0000000a000a7305 */ /* 0x000e22000020f000 */
[----:B------:R-:W-:Y:S01]  /*0550*/  IMAD.IADD R5, R2, 0x1, -R5 ;  /* 0x0000000102057824 */ /* 0x000fe200078e0a05 */
[----:B------:R-:W1:Y:S01]  /*0560*/  @!UP0 S2UR UR7, SR_CgaCtaId ;  /* 0x00000000000789c3 */ /* 0x000e620000008800 */
[----:B------:R-:W-:Y:S01]  /*0570*/  @!UP0 UMOV UR6, 0x400 ;  /* 0x0000040000068882 */ /* 0x000fe20000000000 */
[----:B---3--:R-:W-:Y:S01]  /*0580*/  ISETP.EQ.U32.AND P3, PT, R14, 0x1, PT ;  /* 0x000000010e00780c */ /* 0x008fe20003f62070 */
[----:B------:R-:W-:-:S05]  /*0590*/  IMAD R5, R4, 0x4, R5 ;  /* 0x0000000404057824 */ /* 0x000fca00078e0205 */
[----:B------:R-:W-:-:S04]  /*05a0*/  LEA.HI R2, R5, R5, RZ, 0x1 ;  /* 0x0000000505027211 */ /* 0x000fc800078f08ff */
[----:B------:R-:W-:Y:S01]  /*05b0*/  LOP3.LUT R4, R2, 0xfffffffe, RZ, 0xc0, !PT ;  /* 0xfffffffe02047812 */ /* 0x000fe200078ec0ff */
[----:B0-----:R-:W-:Y:S02]  /*05c0*/  IMAD.MOV R15, RZ, RZ, -R10 ;  /* 0x000000ffff0f7224 */ /* 0x001fe400078e0a0a */
[----:B------:R-:W-:Y:S01]  /*05d0*/  FMUL R10, R11, UR4 ;  /* 0x000000040b0a7c20 */ /* 0x000fe20008400000 */
[----:B------:R-:W-:Y:S01]  /*05e0*/  SHF.R.S32.HI R2, RZ, 0x1f, R7 ;  /* 0x0000001fff027819 */ /* 0x000fe20000011407 */
[----:B------:R-:W-:Y:S01]  /*05f0*/  UMOV UR4, 0x20 ;  /* 0x0000002000047882 */ /* 0x000fe20000000000 */
[----:B--2---:R-:W-:Y:S01]  /*0600*/  IMAD R12, R12, R15, UR8 ;  /* 0x000000080c0c7e24 */ /* 0x004fe2000f8e020f */
[----:B------:R-:W-:-:S04]  /*0610*/  @!UP0 UIADD3 UR4, -UR4, 0x100000, URZ ;  /* 0x0010000004048890 */ /* 0x000fc8000fffe13f */
[----:B------:R-:W-:Y:S02]  /*0620*/  @!UP0 USHF.L.U32 UR5, UR4, 0xb, URZ ;  /* 0x0000000b04058899 */ /* 0x000fe4000800063f */
[----:B------:R-:W-:Y:S01]  /*0630*/  @!UP0 USHF.L.U32 UR4, UR4, 0x1, URZ ;  /* 0x0000000104048899 */ /* 0x000fe2000800063f */
[C---:B------:R-:W-:Y:S01]  /*0640*/  IMAD.IADD R11, R5.reuse, 0x1, -R4 ;  /* 0x00000001050b7824 */ /* 0x040fe200078e0a04 */
[----:B------:R-:W0:Y:S01]  /*0650*/  F2I.U32.TRUNC.NTZ R10, R10 ;  /* 0x0000000a000a7305 */ /* 0x000e22000020f000 */
[----:B------:R-:W-:Y:S01]  /*0660*/  LEA.HI R2, R2, R7, RZ, 0x2 ;  /* 0x0000000702027211 */ /* 0x000fe200078f10ff */
[----:B------:R-:W-:Y:S02]  /*0670*/  IMAD.SHL.U32 R4, R5, 0x4, RZ ;  /* 0x0000000405047824 */ /* 0x000fe400078e00ff */
[----:B------:R-:W-:Y:S01]  /*0680*/  ISETP.NE.AND P2, PT, R11, R12, PT ;  /* 0x0000000c0b00720c */ /* 0x000fe20003f45270 */
[----:B-1----:R-:W-:Y:S01]  /*0690*/  @!UP0 ULEA UR6, UR7, UR6, 0x18 ;  /* 0x0000000607068291 */ /* 0x002fe2000f8ec03f */
[----:B------:R-:W-:Y:S01]  /*06a0*/  LOP3.LUT R2, R2, 0xfffffffc, RZ, 0xc0, !PT ;  /* 0xfffffffc02027812 */ /* 0x000fe200078ec0ff */
[----:B------:R-:W-:Y:S01]  /*06b0*/  VOTEU.ALL UP0, P0 ;  /* 0x00000000003f7886 */ /* 0x000fe20000000000 */
[----:B------:R-:W-:-:S02]  /*06c0*/  LOP3.LUT R5, R5, 0xc, R4, 0x78, !PT ;  /* 0x0000000c05057812 */ /* 0x000fc400078e7804 */
[----:B------:R-:W-:Y:S01]  /*06d0*/  LOP3.LUT P0, RZ, R6, 0x7, RZ, 0xc0, !PT ;  /* 0x0000000706ff7812 */ /* 0x000fe2000780c0ff */
[----:B------:R-:W-:Y:S02]  /*06e0*/  IMAD.IADD R7, R7, 0x1, -R2 ;  /* 0x0000000107077824 */ /* 0x000fe400078e0a02 */
[----:B------:R-:W-:Y:S01]  /*06f0*/  IMAD.MOV.U32 R6, RZ, RZ, 0x1 ;  /* 0x00000001ff067424 */ /* 0x000fe200078e00ff */
[----:B------:R-:W-:Y:S01]  /*0700*/  ISETP.LT.U32.AND P0, PT, R5, 0x2, !P0 ;  /* 0x000000020500780c */ /* 0x000fe20004701070 */
[----:B0-----:R-:W-:Y:S01]  /*0710*/  IMAD.MOV R20, RZ, RZ, -R10 ;  /* 0x000000ffff147224 */ /* 0x001fe200078e0a0a */
[----:B------:R-:W-:Y:S01]  /*0720*/  ISETP.NE.AND P1, PT, R7, 0x3, PT ;  /* 0x000000030700780c */ /* 0x000fe20003f25270 */
[----:B------:R-:W0:Y:S02]  /*0730*/  FENCE.VIEW.ASYNC.S ;  /* 0x00000000000073c6 */ /* 0x000e240000000000 */
[----:B0-----:R0:W1:Y:S01]  /*0740*/  @!UP0 SYNCS.EXCH.64 URZ, [UR6+0x80], UR4 ;  /* 0x00008004063f85b2 */ /* 0x0010620008000100 */
[----:B------:R-:W-:Y:S01]  /*0750*/  @P2 LEA.HI R2, R5, R5, RZ, 0x1 ;  /* 0x0000000505022211 */ /* 0x000fe200078f08ff */
[----:B-----5:R-:W-:Y:S01]  /*0760*/  IMAD R11, R13, R20, R8 ;  /* 0x000000140d0b7224 */ /* 0x020fe200078e0208 */
[----:B------:R-:W-:-:S02]  /*0770*/  ISETP.EQ.OR P1, PT, R7, RZ, !P1 ;  /* 0x000000ff0700720c */ /* 0x000fc40004f22670 */
[----:B------:R-:W-:Y:S02]  /*0780*/  @P2 SHF.R.S32.HI R2, RZ, 0x1, R2 ;  /* 0x00000001ff022819 */ /* 0x000fe40000011402 */
[----:B------:R-:W-:Y:S02]  /*0790*/  ISETP.EQ.AND P1, PT, R3, RZ, P1 ;  /* 0x000000ff0300720c */ /* 0x000fe40000f22270 */
[----:B------:R-:W-:Y:S02]  /*07a0*/  @P2 ISETP.NE.AND P5, PT, R2, R11, PT ;  /* 0x0000000b0200220c */ /* 0x000fe40003fa5270 */
[----:B------:R-:W-:Y:S02]  /*07b0*/  SEL R3, RZ, 0x1, !P0 ;  /* 0x00000001ff037807 */ /* 0x000fe40004000000 */
[----:B------:R-:W-:Y:S02]  /*07c0*/  @P2 SEL R6, RZ, 0x1, P5 ;  /* 0x00000001ff062807 */ /* 0x000fe40002800000 */
[----:B------:R-:W-:Y:S01]  /*07d0*/  SEL R4, RZ, 0x1, !P1 ;  /* 0x00000001ff047807 */ /* 0x000fe20004800000 */
[----:B------:R0:W2:Y:S01]  /*07e0*/  @!UP1 SYNCS.EXCH.64 URZ, [UR6+0x88], UR4 ;  /* 0x00008804063f95b2 */ /* 0x0000a20008000100 */
[----:B------:R-:W-:Y:S01]  /*07f0*/  LOP3.LUT R6, R6, R3, RZ, 0xc0, !PT ;  /* 0x0000000306067212 */ /* 0x000fe200078ec0ff */
[----:B------:R-:W-:Y:S01]  /*0800*/  NOP ;  /* 0x0000000000007918 */ /* 0x000fe20000000000 */
[----:B------:R-:W-:Y:S01]  /*0810*/  SEL R4, R4, 0x2, P6 ;  /* 0x0000000204047807 */ /* 0x000fe20003000000 */
[----:B------:R-:W-:Y:S06]  /*0820*/  @!P3 BRA `(.L_x_3) ;  /* 0x000000000008b947 */ /* 0x000fec0003800000 */
[----:B-12-4-:R-:W-:Y:S01]  /*0830*/  UCGABAR_ARV ;  /* 0x00000000000079c7 */ /* 0x016fe20008000000 */
[----:B------:R-:W-:Y:S05]  /*0840*/  BRA `(.L_x_4) ;  /* 0x0000000000047947 */ /* 0x000fea0003800000 */
.L_x_3:
[----:B-12-4-:R-:W-:Y:S01]  /*0850*/  NOP ;  /* 0x0000000000007918 */ /* 0x016fe20000000000 */
.L_x_4:
[----:B------:R-:W1:Y:S01]  /*0860*/  LDC R2, c[0x0][0x65c] ;  /* 0x00019700ff027b82 */ /* 0x000e620000000800 */
[----:B------:R-:W-:Y:S01]  /*0870*/  IMAD.MOV.U32 R3, RZ, RZ, RZ ;  /* 0x000000ffff037224 */ /* 0x000fe200078e00ff */
[----:B-1----:R-:W-:Y:S01]  /*0880*/  ISETP.NE.AND P2, PT, R2, 0x1, PT ;  /* 0x000000010200780c */ /* 0x002fe20003f45270 */
[----:B------:R-:W-:-:S12]  /*0890*/  IMAD.U32 R2, RZ, RZ, UR8 ;  /* 0x00000008ff027e24 */ /* 0x000fd8000f8e00ff */
[----:B------:R-:W1:Y:S01]  /*08a0*/  @P2 LDC R15, c[0x0][0x10] ;  /* 0x00000400ff0f2b82 */ /* 0x000e620000000800 */
[----:B------:R-:W-:Y:S02]  /*08b0*/  @P2 IMAD.MOV.U32 R9, RZ, RZ, RZ ;  /* 0x000000ffff092224 */ /* 0x000fe400078e00ff */
[----:B------:R-:W-:-:S05]  /*08c0*/  @P2 IMAD.MOV.U32 R17, RZ, RZ, RZ ;  /* 0x000000ffff112224 */ /* 0x000fca00078e00ff */
[----:B------:R-:W2:Y:S01]  /*08d0*/  @!P2 LDC R11, c[0x0][0xc] ;  /* 0x00000300ff0bab82 */ /* 0x000ea20000000800 */
[----:B-1----:R-:W-:-:S04]  /*08e0*/  @P2 IMAD.WIDE.U32 R14, R15, UR8, R8 ;  /* 0x000000080f0e2c25 */ /* 0x002fc8000f8e0008 */
[----:B--2---:R-:W-:-:S04]  /*08f0*/  @!P2 IMAD.WIDE.U32 R10, R8, R11, R2 ;  /* 0x0000000b080aa225 */ /* 0x004fc800078e0002 */
[----:B------:R-:W-:Y:S02]  /*0900*/  @P2 IMAD.MOV.U32 R2, RZ, RZ, R14 ;  /* 0x000000ffff022224 */ /* 0x000fe400078e000e */
[----:B------:R-:W-:Y:S02]  /*0910*/  @P2 IMAD.IADD R3, R15, 0x1, R17 ;  /* 0x000000010f032824 */ /* 0x000fe400078e0211 */
[----:B------:R-:W-:Y:S02]  /*0920*/  @!P2 IMAD.MOV.U32 R2, RZ, RZ, R10 ;  /* 0x000000ffff02a224 */ /* 0x000fe400078e000a */
[----:B------:R-:W-:Y:S01]  /*0930*/  @!P2 IMAD.MOV.U32 R3, RZ, RZ, R11 ;  /* 0x000000ffff03a224 */ /* 0x000fe200078e000b */
[----:B------:R-:W-:Y:S06]  /*0940*/  @!P3 BRA `(.L_x_5) ;  /* 0x00000000000cb947 */ /* 0x000fec0003800000 */
[----:B------:R-:W-:Y:S01]  /*0950*/  UCGABAR_WAIT ;  /* 0x0000000000007dc7 */ /* 0x000fe20008000000 */
[----:B------:R-:W-:Y:S01]  /*0960*/  CCTL.IVALL ;  /* 0x00000000ff00798f */ /* 0x000fe20002000000 */
[----:B------:R-:W-:Y:S05]  /*0970*/  BRA `(.L_x_6) ;  /* 0x0000000000047947 */ /* 0x000fea0003800000 */
.L_x_5:
[----:B------:R-:W-:Y:S06]  /*0980*/  BAR.SYNC.DEFER_BLOCKING 0x0 ;  /* 0x0000000000007b1d */ /* 0x000fec0000010000 */
.L_x_6:
[----:B------:R-:W-:Y:S05]  /*0990*/  @!P4 BRA `(.L_x_7) ;  /* 0x0000007400b0c947 */ /* 0x000fea0003800000 */
[----:B------:R-:W-:-:S13]  /*09a0*/  ISETP.GT.U32.AND P0, PT, R16, 0x1, PT ;  /* 0x000000011000780c */ /* 0x000fda0003f04070 */
[----:B0-----:R-:W-:Y:S05]  /*09b0*/  @P0 EXIT ;  /* 0x000000000000094d */ /* 0x001fea0003800000 */
[----:B------:R-:W-:Y:S01]  /*09c0*/  ULDC.64 UR4, c[0x0][0x650] ;  /* 0x0001940000047ab9 */ /* 0x000fe20000000a00 */
[----:B------:R-:W-:Y:S01]  /*09d0*/  PRMT R14, RZ, 0x7610, R14 ;  /* 0x00007610ff0e7816 */ /* 0x000fe2000000000e */
[----:B------:R-:W-:Y:S01]  /*09e0*/  IMAD.MOV.U32 R10, RZ, RZ, -0x1 ;  /* 0xffffffffff0a7424 */ /* 0x000fe200078e00ff */
[----:B------:R-:W-:Y:S01]  /*09f0*/  ISETP.GE.U32.AND P0, PT, R2, UR4, PT ;  /* 0x0000000402007c0c */ /* 0x000fe2000bf06070 */
[----:B------:R-:W-:Y:S02]  /*0a00*/  IMAD.MOV.U32 R11, RZ, RZ, -0x1 ;  /* 0xffffffffff0b7424 */ /* 0x000fe400078e00ff */
[----:B------:R-:W-:Y:S01]  /*0a10*/  IMAD.MOV.U32 R7, RZ, RZ, -0x1 ;  /* 0xffffffffff077424 */ /* 0x000fe200078e00ff */
[----:B------:R-:W-:-:S13]  /*0a20*/  ISETP.GE.U32.AND.EX P0, PT, R3, UR5, PT, P0 ;  /* 0x0000000503007c0c */ /* 0x000fda000bf06100 */
[----:B------:R-:W-:Y:S05]  /*0a30*/  @P0 BRA `(.L_x_8) ;  /* 0x0000000400280947 */ /* 0x000fea0003800000 */
[----:B------:R-:W0:Y:S01]  /*0a40*/  LDC.64 R22, c[0x0][0x628] ;  /* 0x00018a00ff167b82 */ /* 0x000e220000000a00 */
[----:B------:R-:W-:Y:S02]  /*0a50*/  IMAD.MOV.U32 R10, RZ, RZ, R2 ;  /* 0x000000ffff0a7224 */ /* 0x000fe400078e0002 */
[----:B------:R-:W-:-:S05]  /*0a60*/  IMAD.MOV.U32 R11, RZ, RZ, R3 ;  /* 0x000000ffff0b7224 */ /* 0x000fca00078e0003 */
[----:B------:R-:W1:Y:S08]  /*0a70*/  LDC R18, c[0x0][0x630] ;  /* 0x00018c00ff127b82 */ /* 0x000e700000000800 */
[----:B------:R-:W2:Y:S01]  /*0a80*/  LDC.64 R24, c[0x0][0x620] ;  /* 0x00018800ff187b82 */ /* 0x000ea20000000a00 */
[----:B0-----:R-:W-:-:S04]  /*0a90*/  ISETP.NE.U32.AND P0, PT, R22, RZ, PT ;  /* 0x000000ff1600720c */ /* 0x001fc80003f05070 */
[----:B------:R-:W-:-:S13]  /*0aa0*/  ISETP.NE.AND.EX P0, PT, R23, RZ, PT, P0 ;  /* 0x000000ff1700720c */ /* 0x000fda0003f05300 */
[----:B-12---:R-:W-:Y:S05]  /*0ab0*/  @!P0 BRA `(.L_x_9) ;  /* 0x0000000000288947 */ /* 0x006fea0003800000 */
[----:B------:R-:W0:Y:S02]  /*0ac0*/  LDC R7, c[0x0][0x634] ;  /* 0x00018d00ff077b82 */ /* 0x000e240000000800 */
[----:B0-----:R-:W-:-:S05]  /*0ad0*/  IADD3 R7, P0, R2, R7, RZ ;  /* 0x0000000702077210 */ /* 0x001fca0007f1e0ff */
[----:B------:R-:W-:-:S04]  /*0ae0*/  IMAD.X R19, RZ, RZ, R3, P0 ;  /* 0x000000ffff137224 */ /* 0x000fc800000e0603 */
[----:B------:R-:W-:-:S04]  /*0af0*/  IMAD.WIDE.U32 R10, R19, R22, RZ ;  /* 0x00000016130a7225 */ /* 0x000fc800078e00ff */
[----:B------:R-:W-:-:S04]  /*0b00*/  IMAD.WIDE.U32 R14, P0, R7, R23, R10 ;  /* 0x00000017070e7225 */ /* 0x000fc8000780000a */
[----:B------:R-:W-:-:S04]  /*0b10*/  IMAD.WIDE.U32 R10, R7, R22, RZ ;  /* 0x00000016070a7225 */ /* 0x000fc800078e00ff */
[----:B------:R-:W-:Y:S01]  /*0b20*/  IMAD.X R17, RZ, RZ, RZ, P0 ;  /* 0x000000ffff117224 */ /* 0x000fe200000e06ff */
[----:B------:R-:W-:Y:S01]  /*0b30*/  IADD3 RZ, P0, R11, R14, RZ ;  /* 0x0000000e0bff7210 */ /* 0x000fe20007f1e0ff */
[----:B------:R-:W-:-:S04]  /*0b40*/  IMAD.MOV.U32 R16, RZ, RZ, R15 ;  /* 0x000000ffff107224 */ /* 0x000fc800078e000f */
[----:B------:R-:W-:-:S08]  /*0b50*/  IMAD.WIDE.U32.X R10, R19, R23, R16, P0 ;  /* 0x00000017130a7225 */ /* 0x000fd000000e0410 */
.L_x_9:
[----:B------:R-:W0:Y:S01]  /*0b60*/  LDC.64 R26, c[0x0][0x640] ;  /* 0x00019000ff1a7b82 */ /* 0x000e220000000a00 */
[--C-:B------:R-:W-:Y:S01]  /*0b70*/  SHF.R.U64 R28, R10, R18, R11.reuse ;  /* 0x000000120a1c7219 */ /* 0x100fe2000000120b */
[----:B------:R-:W-:Y:S01]  /*0b80*/  IMAD R29, R13, R20, R8 ;  /* 0x000000140d1d7224 */ /* 0x000fe200078e0208 */
[----:B------:R-:W-:Y:S01]  /*0b90*/  SHF.R.U32.HI R7, RZ, R18, R11 ;  /* 0x00000012ff077219 */ /* 0x000fe2000001160b */
[----:B------:R-:W-:Y:S01]  /*0ba0*/  IMAD.MOV.U32 R23, RZ, RZ, 0x1 ;  /* 0x00000001ff177424 */ /* 0x000fe200078e00ff */
[----:B------:R-:W-:-:S03]  /*0bb0*/  IADD3 R9, P0, RZ, -R28, RZ ;  /* 0x8000001cff097210 */ /* 0x000fc60007f1e0ff */
[----:B------:R-:W1:Y:S02]  /*0bc0*/  LDC R16, c[0x0][0x618] ;  /* 0x00018600ff107b82 */ /* 0x000e640000000800 */
[----:B------:R-:W-:Y:S02]  /*0bd0*/  IMAD.X R7, RZ, RZ, ~R7, P0 ;  /* 0x000000ffff077224 */ /* 0x000fe400000e0e07 */
[----:B------:R-:W-:-:S04]  /*0be0*/  IMAD.WIDE.U32 R10, R9, R24, R2 ;  /* 0x00000018090a7225 */ /* 0x000fc800078e0002 */
[----:B------:R-:W2:Y:S01]  /*0bf0*/  LDC R15, c[0x0][0x608] ;  /* 0x00018200ff0f7b82 */ /* 0x000ea20000000800 */
[----:B------:R-:W-:-:S04]  /*0c00*/  IMAD R14, R7, R24, RZ ;  /* 0x00000018070e7224 */ /* 0x000fc800078e02ff */
[----:B------:R-:W-:-:S03]  /*0c10*/  IMAD R7, R9, R25, R14 ;  /* 0x0000001909077224 */ /* 0x000fc600078e020e */
[----:B------:R-:W3:Y:S01]  /*0c20*/  LDC R22, c[0x0][0x658] ;  /* 0x00019600ff167b82 */ /* 0x000ee20000000800 */
[----:B------:R-:W-:Y:S01]  /*0c30*/  IMAD.IADD R7, R11, 0x1, R7 ;  /* 0x000000010b077824 */ /* 0x000fe200078e0207 */
[----:B0-----:R-:W-:-:S04]  /*0c40*/  ISETP.NE.U32.AND P0, PT, R26, RZ, PT ;  /* 0x000000ff1a00720c */ /* 0x001fc80003f05070 */
[----:B------:R-:W-:Y:S02]  /*0c50*/  ISETP.NE.AND.EX P0, PT, R27, RZ, PT, P0 ;  /* 0x000000ff1b00720c */ /* 0x000fe40003f05300 */
[----:B------:R-:W0:Y:S01]  /*0c60*/  LDC R18, c[0x0][0x600] ;  /* 0x00018000ff127b82 */ /* 0x000e220000000800 */
[-CC-:B-1----:R-:W-:Y:S02]  /*0c70*/  SHF.R.U64 R19, R10, R16.reuse, R7.reuse ;  /* 0x000000100a137219 */ /* 0x182fe40000001207 */
[----:B------:R-:W-:Y:S01]  /*0c80*/  SHF.R.U32.HI R10, RZ, R16, R7 ;  /* 0x00000010ff0a7219 */ /* 0x000fe20000011607 */
[----:B------:R-:W-:-:S04]  /*0c90*/  IMAD.MOV.U32 R7, RZ, RZ, -0x1 ;  /* 0xffffffffff077424 */ /* 0x000fc800078e00ff */
[----:B------:R-:W1:Y:S01]  /*0ca0*/  LDC R21, c[0x0][0x648] ;  /* 0x00019200ff157b82 */ /* 0x000e620000000800 */
[-CC-:B--2---:R-:W-:Y:S02]  /*0cb0*/  SHF.R.U64 R16, R19, R15.reuse, R10.reuse ;  /* 0x0000000f13107219 */ /* 0x184fe4000000120a */
[----:B------:R-:W-:-:S05]  /*0cc0*/  SHF.R.U32.HI R9, RZ, R15, R10 ;  /* 0x0000000fff097219 */ /* 0x000fca000001160a */
[----:B------:R-:W2:Y:S01]  /*0cd0*/  LDC R24, c[0x0][0x638] ;  /* 0x00018e00ff187b82 */ /* 0x000ea20000000800 */
[-CC-:B---3--:R-:W-:Y:S02]  /*0ce0*/  SHF.R.U64 R20, R16, R22.reuse, R9.reuse ;  /* 0x0000001610147219 */ /* 0x188fe40000001209 */
[-C--:B------:R-:W-:Y:S02]  /*0cf0*/  SHF.L.U32 R7, R7, R22.reuse, RZ ;  /* 0x0000001607077219 */ /* 0x080fe400000006ff */
[----:B------:R-:W-:Y:S01]  /*0d00*/  SHF.R.U32.HI R9, RZ, R22, R9 ;  /* 0x00000016ff097219 */ /* 0x000fe20000011609 */
[----:B------:R-:W-:Y:S01]  /*0d10*/  IMAD.MOV.U32 R8, RZ, RZ, R20 ;  /* 0x000000ffff087224 */ /* 0x000fe200078e0014 */
[----:B------:R-:W-:Y:S01]  /*0d20*/  LOP3.LUT R13, RZ, R7, RZ, 0x33, !PT ;  /* 0x00000007ff0d7212 */ /* 0x000fe200078e33ff */
[----:B------:R-:W3:Y:S01]  /*0d30*/  LDC R25, c[0x0][0x610] ;  /* 0x00018400ff197b82 */ /* 0x000ee20000000800 */
[----:B------:R-:W-:Y:S05]  /*0d40*/  @!P0 BRA `(.L_x_10) ;  /* 0x0000000000288947 */ /* 0x000fea0003800000 */
[----:B------:R-:W4:Y:S02]  /*0d50*/  LDC R7, c[0x0][0x64c] ;  /* 0x00019300ff077b82 */ /* 0x000f240000000800 */
[----:B----4-:R-:W-:-:S05]  /*0d60*/  IADD3 R7, P0, R20, R7, RZ ;  /* 0x0000000714077210 */ /* 0x010fca0007f1e0ff */
        /* <DEDUP_REMOVED lines=8> */
.L_x_10:
[----:B-1----:R-:W-:Y:S01]  /*0df0*/  SHF.R.U64 R9, R8, R21, R9 ;  /* 0x0000001508097219 */ /* 0x002fe20000001209 */
[----:B0-----:R-:W-:Y:S01]  /*0e00*/  VIADD R10, R18, 0xffffffff ;  /* 0xffffffff120a7836 */ /* 0x001fe20000000000 */
[----:B------:R-:W-:Y:S01]  /*0e10*/  SHF.L.U32 R7, R23, R22, RZ ;  /* 0x0000001617077219 */ /* 0x000fe200000006ff */
[----:B------:R-:W-:Y:S01]  /*0e20*/  IMAD.MOV.U32 R14, RZ, RZ, 0x1 ;  /* 0x00000001ff0e7424 */ /* 0x000fe200078e00ff */
[----:B------:R-:W-:Y:S01]  /*0e30*/  LOP3.LUT R8, R16, R13, RZ, 0xc0, !PT ;  /* 0x0000000d10087212 */ /* 0x000fe200078ec0ff */
[----:B------:R-:W-:Y:S01]  /*0e40*/  IMAD.MOV R11, RZ, RZ, -R9 ;  /* 0x000000ffff0b7224 */ /* 0x000fe200078e0a09 */
[----:B------:R-:W-:Y:S02]  /*0e50*/  SEL R12, R12, R29, !P2 ;  /* 0x0000001d0c0c7207 */ /* 0x000fe40005000000 */
[----:B------:R-:W-:Y:S01]  /*0e60*/  LOP3.LUT R10, R19, R10, RZ, 0xc0, !PT ;  /* 0x0000000a130a7212 */ /* 0x000fe200078ec0ff */
[----:B------:R-:W-:Y:S02]  /*0e70*/  IMAD R9, R7, R9, R8 ;  /* 0x0000000907097224 */ /* 0x000fe400078e0208 */
[----:B--2---:R-:W-:-:S02]  /*0e80*/  IMAD R7, R11, R24, R20 ;  /* 0x000000180b077224 */ /* 0x004fc400078e0214 */
[----:B---3--:R-:W-:Y:S02]  /*0e90*/  IMAD R12, R9, R25, R12 ;  /* 0x00000019090c7224 */ /* 0x008fe400078e020c */
[----:B------:R-:W-:-:S05]  /*0ea0*/  IMAD R7, R7, R18, R10 ;  /* 0x0000001207077224 */ /* 0x000fca00078e020a */
[----:B------:R-:W-:Y:S02]  /*0eb0*/  SEL R11, R7, R12, !P2 ;  /* 0x0000000c070b7207 */ /* 0x000fe40005000000 */
[----:B------:R-:W-:Y:S01]  /*0ec0*/  SEL R10, R12, R7, !P2 ;  /* 0x000000070c0a7207 */ /* 0x000fe20005000000 */
[----:B------:R-:W-:-:S07]  /*0ed0*/  IMAD.MOV.U32 R7, RZ, RZ, R28 ;  /* 0x000000ffff077224 */ /* 0x000fce00078e001c */
.L_x_8:
[----:B------:R-:W-:-:S08]  /*0ee0*/  NOP ;  /* 0x0000000000007918 */ /* 0x000fd00000000000 */
[----:B------:R-:W0:Y:S02]  /*0ef0*/  USETMAXREG.TRY_ALLOC.CTAPOOL UP0, 0xe8 ;  /* 0x000000e8000079c8 */ /* 0x000e240008000600 */
[----:B0-----:R-:W-:-:S13]  /*0f00*/  PLOP3.LUT P0, PT, PT, PT, UP0, 0x80, 0x0 ;  /* 0x000000000000781c */ /* 0x001fda0003f0f008 */
[----:B------:R-:W-:Y:S05]  /*0f10*/  @!P0 BRA `(.L_x_8) ;  /* 0xfffffffc00f08947 */ /* 0x000fea000383ffff */
[----:B------:R-:W-:Y:S01]  /*0f20*/  ULDC.64 UR4, c[0x0][0x598] ;  /* 0x0001660000047ab9 */ /* 0x000fe20000000a00 */
[----:B------:R-:W-:Y:S01]  /*0f30*/  ULDC.64 UR16, c[0x0][0x208] ;  /* 0x0000820000107ab9 */ /* 0x000fe20000000a00 */
[----:B------:R-:W-:-:S04]  /*0f40*/  ISETP.NE.U32.AND P0, PT, RZ, UR4, PT ;  /* 0x00000004ff007c0c */ /* 0x000fc8000bf05070 */
[----:B------:R-:W-:-:S13]  /*0f50*/  ISETP.NE.AND.EX P0, PT, RZ, UR5, PT, P0 ;  /* 0x00000005ff007c0c */ /* 0x000fda000bf05300 */
[----:B------:R-:W-:Y:S05]  /*0f60*/  @!P0 BRA `(.L_x_11) ;  /* 0x00000000001c8947 */ /* 0x000fea0003800000 */
[----:B------:R-:W0:Y:S02]  /*0f70*/  LDC.64 R8, c[0x0][0x598] ;  /* 0x00016600ff087b82 */ /* 0x000e240000000a00 */
[----:B0-----:R-:W2:Y:S02]  /*0f80*/  LDG.E.64 R8, desc[UR16][R8.64] ;  /* 0x0000001008087981 */ /* 0x001ea4000c1e1b00 */
[----:B--2---:R-:W-:-:S04]  /*0f90*/  ISETP.NE.U32.AND P0, PT, R8, RZ, PT ;  /* 0x000000ff0800720c */ /* 0x004fc80003f05070 */
[----:B------:R-:W-:-:S13]  /*0fa0*/  ISETP.NE.AND.EX P0, PT, R9, RZ, PT, P0 ;  /* 0x000000ff0900720c */ /* 0x000fda0003f05300 */
[----:B------:R-:W-:Y:S05]  /*0fb0*/  @!P0 BRA `(.L_x_11) ;  /* 0x0000000000088947 */ /* 0x000fea0003800000 */
[----:B------:R0:W5:Y:S01]  /*0fc0*/  LD.E R8, desc[UR16][R8.64] ;  /* 0x0000001008087980 */ /* 0x000162000c101900 */
[----:B------:R-:W-:Y:S05]  /*0fd0*/  BRA `(.L_x_12) ;  /* 0x0000000000207947 */ /* 0x000fea0003800000 */
.L_x_11:
[----:B------:R-:W-:Y:S02]  /*0fe0*/  ULDC.64 UR4, c[0x0][0x588] ;  /* 0x0001620000047ab9 */ /* 0x000fe40000000a00 */
[----:B------:R-:W-:-:S04]  /*0ff0*/  ISETP.NE.U32.AND P0, PT, RZ, UR4, PT ;  /* 0x00000004ff007c0c */ /* 0x000fc8000bf05070 */
[----:B------:R-:W-:-:S13]  /*1000*/  ISETP.NE.AND.EX P0, PT, RZ, UR5, PT, P0 ;  /* 0x00000005ff007c0c */ /* 0x000fda000bf05300 */
[----:B------:R-:W-:Y:S05]  /*1010*/  @!P0 BRA `(.L_x_13) ;  /* 0x00000000000c8947 */ /* 0x000fea0003800000 */
[----:B------:R-:W0:Y:S02]  /*1020*/  LDC.64 R8, c[0x0][0x588] ;  /* 0x00016200ff087b82 */ /* 0x000e240000000a00 */
[----:B0-----:R1:W5:Y:S01]  /*1030*/  LDG.E R8, desc[UR16][R8.64] ;  /* 0x0000001008087981 */ /* 0x001362000c1e1900 */
[----:B------:R-:W-:Y:S05]  /*1040*/  BRA `(.L_x_12) ;  /* 0x0000000000047947 */ /* 0x000fea0003800000 */
.L_x_13:
[----:B------:R-:W2:Y:S02]  /*1050*/  LDC R8, c[0x0][0x580] ;  /* 0x00016000ff087b82 */ /* 0x000ea40000000800 */
.L_x_12:
[----:B------:R-:W-:Y:S02]  /*1060*/  ULDC.64 UR4, c[0x0][0x5a0] ;  /* 0x0001680000047ab9 */ /* 0x000fe40000000a00 */
[----:B------:R-:W-:-:S04]  /*1070*/  ISETP.NE.U32.AND P0, PT, RZ, UR4, PT ;  /* 0x00000004ff007c0c */ /* 0x000fc8000bf05070 */
[----:B------:R-:W-:-:S13]  /*1080*/  ISETP.NE.AND.EX P0, PT, RZ, UR5, PT, P0 ;  /* 0x00000005ff007c0c */ /* 0x000fda000bf05300 */
[----:B------:R-:W-:Y:S05]  /*1090*/  @!P0 BRA `(.L_x_14) ;  /* 0x00000000001c8947 */ /* 0x000fea0003800000 */
[----:B------:R-:W3:Y:S02]  /*10a0*/  LDC.64 R12, c[0x0][0x5a0] ;  /* 0x00016800ff0c7b82 */ /* 0x000ee40000000a00 */
[----:B---3--:R-:W3:Y:S02]  /*10b0*/  LDG.E.64 R12, desc[UR16][R12.64] ;  /* 0x000000100c0c7981 */ /* 0x008ee4000c1e1b00 */
[----:B---3--:R-:W-:-:S04]  /*10c0*/  ISETP.NE.U32.AND P0, PT, R12, RZ, PT ;  /* 0x000000ff0c00720c */ /* 0x008fc80003f05070 */
[----:B------:R-:W-:-:S13]  /*10d0*/  ISETP.NE.AND.EX P0, PT, R13, RZ, PT, P0 ;  /* 0x000000ff0d00720c */ /* 0x000fda0003f05300 */
[----:B------:R-:W-:Y:S05]  /*10e0*/  @!P0 BRA `(.L_x_14) ;  /* 0x0000000000088947 */ /* 0x000fea0003800000 */
[----:B01----:R0:W5:Y:S01]  /*10f0*/  LD.E R9, desc[UR16][R12.64] ;  /* 0x000000100c097980 */ /* 0x003162000c101900 */
[----:B------:R-:W-:Y:S05]  /*1100*/  BRA `(.L_x_15) ;  /* 0x0000000000207947 */ /* 0x000fea0003800000 */
.L_x_14:
[----:B------:R-:W-:Y:S02]  /*1110*/  ULDC.64 UR4, c[0x0][0x590] ;  /* 0x0001640000047ab9 */ /* 0x000fe40000000a00 */
[----:B------:R-:W-:-:S04]  /*1120*/  ISETP.NE.U32.AND P0, PT, RZ, UR4, PT ;  /* 0x00000004ff007c0c */ /* 0x000fc8000bf05070 */
[----:B------:R-:W-:-:S13]  /*1130*/  ISETP.NE.AND.EX P0, PT, RZ, UR5, PT, P0 ;  /* 0x00000005ff007c0c */ /* 0x000fda000bf05300 */
[----:B------:R-:W-:Y:S05]  /*1140*/  @!P0 BRA `(.L_x_16) ;  /* 0x00000000000c8947 */ /* 0x000fea0003800000 */
[----:B------:R-:W0:Y:S02]  /*1150*/  LDC.64 R12, c[0x0][0x590] ;  /* 0x00016400ff0c7b82 */ /* 0x000e240000000a00 */
[----:B01----:R1:W5:Y:S01]  /*1160*/  LDG.E R9, desc[UR16][R12.64] ;  /* 0x000000100c097981 */ /* 0x003362000c1e1900 */
[----:B------:R-:W-:Y:S05]  /*1170*/  BRA `(.L_x_15) ;  /* 0x0000000000047947 */ /* 0x000fea0003800000 */
.L_x_16:
[----:B01----:R-:W3:Y:S02]  /*1180*/  LDC R9, c[0x0][0x584] ;  /* 0x00016100ff097b82 */ /* 0x003ee40000000800 */
.L_x_15:
[----:B------:R-:W-:-:S13]  /*1190*/  LOP3.LUT P0, RZ, R14, 0xff, RZ, 0xc0, !PT ;  /* 0x000000ff0eff7812 */ /* 0x000fda000780c0ff */
[----:B------:R-:W-:Y:S05]  /*11a0*/  @!P0 EXIT ;  /* 0x000000000000894d */ /* 0x000fea0003800000 */
[----:B------:R-:W-:Y:S01]  /*11b0*/  ULDC UR4, c[0x0][0x28c] ;  /* 0x0000a30000047ab9 */ /* 0x000fe20000000800 */
[----:B------:R-:W-:Y:S01]  /*11c0*/  LOP3.LUT R142, R4, 0x1, RZ, 0xfc, !PT ;  /* 0x00000001048e7812 */ /* 0x000fe200078efcff */
[----:B------:R-:W-:-:S04]  /*11d0*/  UIADD3 UR4, UR4, 0x7f, URZ ;  /* 0x0000007f04047890 */ /* 0x000fc8000fffe03f */
[----:B------:R-:W-:-:S04]  /*11e0*/  USHF.R.S32.HI UR5, URZ, 0x1f, UR4 ;  /* 0x0000001f3f057899 */ /* 0x000fc80008011404 */
[----:B------:R-:W-:-:S03]  /*11f0*/  ULEA.HI UR5, UR5, UR4, URZ, 0x7 ;  /* 0x0000000405057291 */ /* 0x000fc6000f8f383f */
[----:B------:R-:W-:Y:S01]  /*1200*/  UMOV UR4, URZ ;  /* 0x0000003f00047c82 */ /* 0x000fe20008000000 */
[----:B------:R-:W-:-:S03]  /*1210*/  USHF.R.S32.HI UR9, URZ, 0x7, UR5 ;  /* 0x000000073f097899 */ /* 0x000fc60008011405 */
[----:B------:R-:W-:-:S09]  /*1220*/  UMOV UR5, URZ ;  /* 0x0000003f00057c82 */ /* 0x000fd20008000000 */
.L_x_171:
[----:B01----:R-:W-:Y:S01]  /*1230*/  LOP3.LUT R12, R0, 0x80, RZ, 0xc0, !PT ;  /* 0x00000080000c7812 */ /* 0x003fe200078ec0ff */
[----:B------:R-:W0:Y:S01]  /*1240*/  S2UR UR13, SR_CgaCtaId ;  /* 0x00000000000d79c3 */ /* 0x000e220000008800 */
[----:B------:R-:W-:Y:S01]  /*1250*/  UMOV UR12, 0x400 ;  /* 0x00000400000c7882 */ /* 0x000fe20000000000 */
[----:B------:R-:W-:Y:S01]  /*1260*/  UMOV UR6, URZ ;  /* 0x0000003f00067c82 */ /* 0x000fe20008000000 */
[----:B------:R-:W-:Y:S01]  /*1270*/  SHF.R.U32.HI R12, RZ, 0x7, R12 ;  /* 0x00000007ff0c7819 */ /* 0x000fe2000001160c */
[----:B------:R-:W-:Y:S01]  /*1280*/  UMOV UR7, URZ ;  /* 0x0000003f00077c82 */ /* 0x000fe20008000000 */
[----:B------:R-:W-:Y:S01]  /*1290*/  UMOV UR18, UR5 ;  /* 0x0000000500127c82 */ /* 0x000fe20008000000 */
[----:B------:R-:W-:Y:S02]  /*12a0*/  CS2R R16, SRZ ;  /* 0x0000000000107805 */ /* 0x000fe4000001ff00 */
[----:B------:R-:W-:Y:S01]  /*12b0*/  CS2R R14, SRZ ;  /* 0x00000000000e7805 */ /* 0x000fe2000001ff00 */
[----:B------:R-:W1:Y:S01]  /*12c0*/  LDC R13, c[0x0][0x28c] ;  /* 0x0000a300ff0d7b82 */ /* 0x000e620000000800 */
[----:B------:R-:W4:Y:S01]  /*12d0*/  SHFL.IDX PT, R12, R12, RZ, 0x1f ;  /* 0x00001fff0c0c7589 */ /* 0x000f2200000e0000 */
[----:B------:R-:W-:-:S02]  /*12e0*/  CS2R R18, SRZ ;  /* 0x0000000000127805 */ /* 0x000fc4000001ff00 */
[----:B------:R-:W-:Y:S02]  /*12f0*/  CS2R R20, SRZ ;  /* 0x0000000000147805 */ /* 0x000fe4000001ff00 */
[----:B------:R-:W-:Y:S02]  /*1300*/  CS2R R22, SRZ ;  /* 0x0000000000167805 */ /* 0x000fe4000001ff00 */
[----:B------:R-:W-:Y:S02]  /*1310*/  CS2R R88, SRZ ;  /* 0x0000000000587805 */ /* 0x000fe4000001ff00 */
[----:B------:R-:W-:Y:S02]  /*1320*/  CS2R R90, SRZ ;  /* 0x00000000005a7805 */ /* 0x000fe4000001ff00 */
[----:B------:R-:W-:Y:S02]  /*1330*/  CS2R R94, SRZ ;  /* 0x00000000005e7805 */ /* 0x000fe4000001ff00 */
        /* <DEDUP_REMOVED lines=16> */
[----:B-1----:R-:W-:Y:S02]  /*1440*/  ISETP.GE.AND P0, PT, R13, 0x1, PT ;  /* 0x000000010d00780c */ /* 0x002fe40003f06270 */
[----:B------:R-:W-:Y:S02]  /*1450*/  CS2R R126, SRZ ;  /* 0x00000000007e7805 */ /* 0x000fe4000001ff00 */
[----:B----4-:R-:W-:-:S02]  /*1460*/  R2UR UR8, R12 ;  /* 0x000000000c0872ca */ /* 0x010fc400000e0000 */
[----:B------:R-:W-:Y:S02]  /*1470*/  CS2R R128, SRZ ;  /* 0x0000000000807805 */ /* 0x000fe4000001ff00 */
[----:B------:R-:W-:Y:S02]  /*1480*/  CS2R R130, SRZ ;  /* 0x0000000000827805 */ /* 0x000fe4000001ff00 */
[----:B------:R-:W-:Y:S02]  /*1490*/  CS2R R132, SRZ ;  /* 0x0000000000847805 */ /* 0x000fe4000001ff00 */
[----:B------:R-:W-:Y:S02]  /*14a0*/  CS2R R134, SRZ ;  /* 0x0000000000867805 */ /* 0x000fe4000001ff00 */
[----:B------:R-:W-:Y:S02]  /*14b0*/  CS2R R136, SRZ ;  /* 0x0000000000887805 */ /* 0x000fe4000001ff00 */
[----:B------:R-:W-:Y:S01]  /*14c0*/  CS2R R138, SRZ ;  /* 0x00000000008a7805 */ /* 0x000fe2000001ff00 */
[----:B------:R-:W-:Y:S01]  /*14d0*/  IMAD.MOV.U32 R141, RZ, RZ, RZ ;  /* 0x000000ffff8d7224 */ /* 0x000fe200078e00ff */
[----:B------:R-:W-:Y:S01]  /*14e0*/  CS2R R24, SRZ ;  /* 0x0000000000187805 */ /* 0x000fe2000001ff00 */
[----:B------:R-:W-:Y:S01]  /*14f0*/  IMAD.MOV.U32 R143, RZ, RZ, RZ ;  /* 0x000000ffff8f7224 */ /* 0x000fe200078e00ff */
[----:B---3--:R-:W-:Y:S01]  /*1500*/  CS2R R26, SRZ ;  /* 0x00000000001a7805 */ /* 0x008fe2000001ff00 */
[----:B------:R-:W-:Y:S01]  /*1510*/  IMAD.U32 R144, RZ, RZ, UR4 ;  /* 0x00000004ff907e24 */ /* 0x000fe2000f8e00ff */
[----:B------:R-:W-:Y:S01]  /*1520*/  CS2R R28, SRZ ;  /* 0x00000000001c7805 */ /* 0x000fe2000001ff00 */
[----:B------:R-:W-:Y:S01]  /*1530*/  ULEA.HI UR10, UR8, UR8, URZ, 0x1 ;  /* 0x00000008080a7291 */ /* 0x000fe2000f8f083f */
[----:B------:R-:W-:-:S02]  /*1540*/  CS2R R30, SRZ ;  /* 0x00000000001e7805 */ /* 0x000fc4000001ff00 */
[----:B------:R-:W-:Y:S02]  /*1550*/  CS2R R32, SRZ ;  /* 0x0000000000207805 */ /* 0x000fe4000001ff00 */
[----:B------:R-:W-:Y:S01]  /*1560*/  CS2R R34, SRZ ;  /* 0x0000000000227805 */ /* 0x000fe2000001ff00 */
[----:B------:R-:W-:Y:S01]  /*1570*/  ULOP3.LUT UR11, UR10, 0x7fffe, URZ, 0xc0, !UPT ;  /* 0x0007fffe0a0b7892 */ /* 0x000fe2000f8ec03f */
[----:B------:R-:W-:Y:S01]  /*1580*/  CS2R R36, SRZ ;  /* 0x0000000000247805 */ /* 0x000fe2000001ff00 */
[----:B0-----:R-:W-:Y:S01]  /*1590*/  ULEA UR10, UR13, UR12, 0x18 ;  /* 0x0000000c0d0a7291 */ /* 0x001fe2000f8ec03f */
[----:B------:R-:W-:Y:S01]  /*15a0*/  CS2R R38, SRZ ;  /* 0x0000000000267805 */ /* 0x000fe2000001ff00 */
[----:B------:R-:W-:Y:S01]  /*15b0*/  UIADD3 UR11, UR8, -UR11, URZ ;  /* 0x8000000b080b7290 */ /* 0x000fe2000fffe03f */
[----:B------:R-:W-:Y:S02]  /*15c0*/  CS2R R40, SRZ ;  /* 0x0000000000287805 */ /* 0x000fe4000001ff00 */
[----:B------:R-:W-:Y:S01]  /*15d0*/  CS2R R42, SRZ ;  /* 0x00000000002a7805 */ /* 0x000fe2000001ff00 */
[----:B------:R-:W-:Y:S01]  /*15e0*/  UMOV UR8, URZ ;  /* 0x0000003f00087c82 */ /* 0x000fe20008000000 */
[----:B------:R-:W-:Y:S01]  /*15f0*/  ULEA UR11, UR11, UR10, 0xd ;  /* 0x0000000a0b0b7291 */ /* 0x000fe2000f8e683f */
[----:B------:R-:W-:-:S02]  /*1600*/  CS2R R44, SRZ ;  /* 0x00000000002c7805 */ /* 0x000fc4000001ff00 */
[----:B------:R-:W-:Y:S02]  /*1610*/  CS2R R46, SRZ ;  /* 0x00000000002e7805 */ /* 0x000fe4000001ff00 */
[----:B------:R-:W-:Y:S01]  /*1620*/  CS2R R48, SRZ ;  /* 0x0000000000307805 */ /* 0x000fe2000001ff00 */
[----:B------:R-:W-:Y:S01]  /*1630*/  UIADD3 UR11, UR11, 0x180, URZ ;  /* 0x000001800b0b7890 */ /* 0x000fe2000fffe03f */
[----:B------:R-:W-:Y:S02]  /*1640*/  CS2R R50, SRZ ;  /* 0x0000000000327805 */ /* 0x000fe4000001ff00 */
[----:B------:R-:W-:Y:S02]  /*1650*/  CS2R R52, SRZ ;  /* 0x0000000000347805 */ /* 0x000fe4000001ff00 */
[----:B------:R-:W-:Y:S01]  /*1660*/  CS2R R54, SRZ ;  /* 0x0000000000367805 */ /* 0x000fe2000001ff00 */
[----:B------:R-:W-:Y:S01]  /*1670*/  USHF.R.U32.HI UR11, URZ, 0x4, UR11 ;  /* 0x000000043f0b7899 */ /* 0x000fe2000801160b */
[----:B------:R-:W-:-:S02]  /*1680*/  CS2R R56, SRZ ;  /* 0x0000000000387805 */ /* 0x000fc4000001ff00 */
[----:B------:R-:W-:Y:S02]  /*1690*/  CS2R R58, SRZ ;  /* 0x00000000003a7805 */ /* 0x000fe4000001ff00 */
[----:B------:R-:W-:Y:S01]  /*16a0*/  CS2R R60, SRZ ;  /* 0x00000000003c7805 */ /* 0x000fe2000001ff00 */
[----:B------:R-:W-:Y:S01]  /*16b0*/  ULOP3.LUT UR11, UR11, 0x3fff, URZ, 0xc0, !UPT ;  /* 0x00003fff0b0b7892 */ /* 0x000fe2000f8ec03f */
        /* <DEDUP_REMOVED lines=12> */
[----:B------:R-:W-:Y:S01]  /*1780*/  CS2R R86, SRZ ;  /* 0x0000000000567805 */ /* 0x000fe2000001ff00 */
[----:B------:R-:W-:Y:S06]  /*1790*/  @!P0 BRA `(.L_x_17) ;  /* 0x0000000800608947 */ /* 0x000fec0003800000 */
[----:B------:R-:W-:-:S13]  /*17a0*/  ISETP.NE.AND P1, PT, R142, 0x3, PT ;  /* 0x000000038e00780c */ /* 0x000fda0003f25270 */
[----:B------:R-:W-:Y:S05]  /*17b0*/  @!P1 BRA `(.L_x_18) ;  /* 0x0000000000049947 */ /* 0x000fea0003800000 */
[----:B------:R-:W-:Y:S01]  /*17c0*/  BPT.TRAP 0x1 ;  /* 0x000000040000795c */ /* 0x000fe20000300000 */
.L_x_18:
[----:B------:R-:W-:Y:S01]  /*17d0*/  ULEA UR6, UR5, UR10, 0x3 ;  /* 0x0000000a05067291 */ /* 0x000fe2000f8e183f */
[----:B------:R-:W-:-:S05]  /*17e0*/  IMAD.U32 R12, RZ, RZ, UR4 ;  /* 0x00000004ff0c7e24 */ /* 0x000fca000f8e00ff */
[----:B------:R-:W-:-:S04]  /*17f0*/  SHF.L.U32 R12, R12, 0x1f, RZ ;  /* 0x0000001f0c0c7819 */ /* 0x000fc800000006ff */
[----:B------:R0:W1:Y:S01]  /*1800*/  SYNCS.PHASECHK.TRANS64.TRYWAIT P0, [UR6], R12 ;  /* 0x0000000cff0075a7 */ /* 0x0000620008000146 */
[----:B------:R-:W-:Y:S05]  /*1810*/  @!P1 BRA `(.L_x_19) ;  /* 0x0000000000049947 */ /* 0x000fea0003800000 */
[----:B------:R-:W-:Y:S01]  /*1820*/  BPT.TRAP 0x1 ;  /* 0x000000040000795c */ /* 0x000fe20000300000 */
.L_x_19:
[----:B-1----:R-:W-:Y:S05]  /*1830*/  @P0 BRA `(.L_x_20) ;  /* 0x0000000000080947 */ /* 0x002fea0003800000 */
[----:B------:R-:W1:Y:S02]  /*1840*/  SYNCS.PHASECHK.TRANS64.TRYWAIT P0, [UR6], R12 ;  /* 0x0000000cff0075a7 */ /* 0x000e640008000146 */
[----:B-1----:R-:W-:Y:S05]  /*1850*/  @!P0 BRA `(.L_x_21) ;  /* 0x0000007c00cc8947 */ /* 0x002fea0003800000 */
.L_x_20:
[----:B------:R-:W-:Y:S01]  /*1860*/  UIADD3 UR6, UR10, 0x1c180, URZ ;  /* 0x0001c1800a067890 */ /* 0x000fe2000fffe03f */
[----:B------:R-:W-:Y:S01]  /*1870*/  WARPGROUP.ARRIVE ;  /* 0x00000000000079c5 */ /* 0x000fe20000000000 */
[----:B------:R-:W-:Y:S01]  /*1880*/  ULOP3.LUT UR8, UR11, 0x10000, URZ, 0xfc, !UPT ;  /* 0x000100000b087892 */ /* 0x000fe2000f8efc3f */
[----:B------:R-:W-:Y:S01]  /*1890*/  CS2R R16, SRZ ;  /* 0x0000000000107805 */ /* 0x000fe2000001ff00 */
[----:B------:R-:W-:Y:S01]  /*18a0*/  USHF.R.U32.HI UR6, URZ, 0x4, UR6 ;  /* 0x000000043f067899 */ /* 0x000fe20008011606 */
[----:B------:R-:W-:Y:S01]  /*18b0*/  CS2R R14, SRZ ;  /* 0x00000000000e7805 */ /* 0x000fe2000001ff00 */
[----:B------:R-:W-:Y:S01]  /*18c0*/  UMOV UR13, 0x40000040 ;  /* 0x40000040000d7882 */ /* 0x000fe20000000000 */
[----:B------:R-:W-:Y:S01]  /*18d0*/  UMOV UR15, 0x40000040 ;  /* 0x40000040000f7882 */ /* 0x000fe20000000000 */
[----:B------:R-:W-:Y:S01]  /*18e0*/  ULOP3.LUT UR6, UR6, 0x3fff, URZ, 0xc0, !UPT ;  /* 0x00003fff06067892 */ /* 0x000fe2000f8ec03f */
[----:B------:R-:W-:Y:S02]  /*18f0*/  CS2R R18, SRZ ;  /* 0x0000000000127805 */ /* 0x000fe4000001ff00 */
[----:B------:R-:W-:-:S02]  /*1900*/  CS2R R20, SRZ ;  /* 0x0000000000147805 */ /* 0x000fc4000001ff00 */
[----:B------:R-:W-:Y:S01]  /*1910*/  CS2R R22, SRZ ;  /* 0x0000000000167805 */ /* 0x000fe2000001ff00 */
[----:B------:R-:W-:Y:S01]  /*1920*/  ULOP3.LUT UR7, UR6, 0x10000, URZ, 0xfc, !UPT ;  /* 0x0001000006077892 */ /* 0x000fe2000f8efc3f */
[----:B------:R-:W-:Y:S01]  /*1930*/  CS2R R88, SRZ ;  /* 0x0000000000587805 */ /* 0x000fe2000001ff00 */
[----:B------:R-:W-:Y:S01]  /*1940*/  ULEA UR6, UR5, UR8, 0xa ;  /* 0x0000000805067291 */ /* 0x000fe2000f8e503f */
[----:B------:R-:W-:Y:S01]  /*1950*/  CS2R R90, SRZ ;  /* 0x00000000005a7805 */ /* 0x000fe2000001ff00 */
[----:B------:R-:W-:Y:S01]  /*1960*/  ULEA UR7, UR5, UR7, 0xa ;  /* 0x0000000705077291 */ /* 0x000fe2000f8e503f */
[----:B------:R-:W-:Y:S02]  /*1970*/  CS2R R94, SRZ ;  /* 0x00000000005e7805 */ /* 0x000fe4000001ff00 */
[----:B------:R-:W-:Y:S02]  /*1980*/  CS2R R92, SRZ ;  /* 0x00000000005c7805 */ /* 0x000fe4000001ff00 */
[----:B------:R-:W-:-:S02]  /*1990*/  CS2R R96, SRZ ;  /* 0x0000000000607805 */ /* 0x000fc4000001ff00 */
[----:B------:R-:W-:Y:S01]  /*19a0*/  CS2R R98, SRZ ;  /* 0x0000000000627805 */ /* 0x000fe2000001ff00 */
[----:B------:R-:W-:Y:S01]  /*19b0*/  UMOV UR12, UR6 ;  /* 0x00000006000c7c82 */ /* 0x000fe20008000000 */
[----:B------:R-:W-:Y:S01]  /*19c0*/  CS2R R100, SRZ ;  /* 0x0000000000647805 */ /* 0x000fe2000001ff00 */
[----:B------:R-:W-:Y:S01]  /*19d0*/  UMOV UR14, UR7 ;  /* 0x00000007000e7c82 */ /* 0x000fe20008000000 */
[----:B------:R-:W-:Y:S01]  /*19e0*/  CS2R R102, SRZ ;  /* 0x0000000000667805 */ /* 0x000fe2000001ff00 */
[----:B------:R-:W-:Y:S01]  /*19f0*/  QGMMA.64x128x32.F32.E4M3.E4M3 R24, gdesc[UR12], RZ, !UPT ;  /* 0x01e000000c1879f3 */ /* 0x000fe2000c7008ff */
[----:B------:R-:W-:Y:S01]  /*1a00*/  UIADD3 UR12, UR6, 0x2, URZ ;  /* 0x00000002060c7890 */ /* 0x000fe2000fffe03f */
[----:B------:R-:W-:Y:S01]  /*1a10*/  CS2R R104, SRZ ;  /* 0x0000000000687805 */ /* 0x000fe2000001ff00 */
[----:B------:R-:W-:Y:S01]  /*1a20*/  UIADD3 UR14, UR7, 0x2, URZ ;  /* 0x00000002070e7890 */ /* 0x000fe2000fffe03f */
[----:B------:R-:W-:Y:S01]  /*1a30*/  CS2R R106, SRZ ;  /* 0x00000000006a7805 */ /* 0x000fe2000001ff00 */
[----:B------:R-:W-:Y:S01]  /*1a40*/  UMOV UR13, 0x40000040 ;  /* 0x40000040000d7882 */ /* 0x000fe20000000000 */
[----:B------:R-:W-:Y:S01]  /*1a50*/  UMOV UR15, 0x40000040 ;  /* 0x40000040000f7882 */ /* 0x000fe20000000000 */
        /* <DEDUP_REMOVED lines=16> */
[----:B------:R-:W-:Y:S02]  /*1b60*/  IMAD.MOV.U32 R141, RZ, RZ, RZ ;  /* 0x000000ffff8d7224 */ /* 0x000fe400078e00ff */
[----:B------:R-:W-:Y:S01]  /*1b70*/  IMAD.MOV.U32 R143, RZ, RZ, RZ ;  /* 0x000000ffff8f7224 */ /* 0x000fe200078e00ff */
[----:B------:R-:W-:Y:S01]  /*1b80*/  QGMMA.64x128x32.F32.E4M3.E4M3 R24, gdesc[UR12], R24 ;  /* 0x01e000000c1879f3 */ /* 0x000fe20008700818 */
[----:B------:R-:W-:Y:S02]  /*1b90*/  UIADD3 UR12, UR6, 0x4, URZ ;  /* 0x00000004060c7890 */ /* 0x000fe4000fffe03f */
[----:B------:R-:W-:Y:S01]  /*1ba0*/  UIADD3 UR14, UR7, 0x4, URZ ;  /* 0x00000004070e7890 */ /* 0x000fe2000fffe03f */
[----:B------:R-:W-:Y:S01]  /*1bb0*/  UMOV UR13, 0x40000040 ;  /* 0x40000040000d7882 */ /* 0x000fe20000000000 */
[----:B------:R-:W-:-:S07]  /*1bc0*/  UMOV UR15, 0x40000040 ;  /* 0x40000040000f7882 */ /* 0x000fce0000000000 */
[----:B------:R-:W-:Y:S01]  /*1bd0*/  QGMMA.64x128x32.F32.E4M3.E4M3 R24, gdesc[UR12], R24 ;  /* 0x01e000000c1879f3 */ /* 0x000fe20008700818 */
[----:B------:R-:W-:Y:S02]  /*1be0*/  UIADD3 UR14, UR7, 0x6, URZ ;  /* 0x00000006070e7890 */ /* 0x000fe4000fffe03f */
[----:B------:R-:W-:Y:S01]  /*1bf0*/  UIADD3 UR12, UR6, 0x6, URZ ;  /* 0x00000006060c7890 */ /* 0x000fe2000fffe03f */
[----:B------:R-:W-:Y:S01]  /*1c00*/  ULDC UR7, c[0x0][0x50c] ;  /* 0x0001430000077ab9 */ /* 0x000fe20000000800 */
[----:B------:R-:W-:Y:S01]  /*1c10*/  UMOV UR13, 0x40000040 ;  /* 0x40000040000d7882 */ /* 0x000fe20000000000 */
[----:B------:R-:W-:Y:S01]  /*1c20*/  UISETP.NE.AND UP0, UPT, UR7, 0x4, UPT ;  /* 0x000000040700788c */ /* 0x000fe2000bf05270 */
[----:B------:R-:W-:Y:S01]  /*1c30*/  UMOV UR15, 0x40000040 ;  /* 0x40000040000f7882 */ /* 0x000fe20000000000 */
[----:B------:R-:W-:Y:S02]  /*1c40*/  UMOV UR6, 0x4 ;  /* 0x0000000400067882 */ /* 0x000fe40000000000 */
[----:B------:R-:W-:-:S06]  /*1c50*/  USEL UR7, URZ, 0x1, UP0 ;  /* 0x000000013f077887 */ /* 0x000fcc0008000000 */
[----:B------:R-:W-:Y:S01]  /*1c60*/  ISETP.NE.AND P0, PT, RZ, UR7, PT ;  /* 0x00000007ff007c0c */ /* 0x000fe2000bf05270 */
[----:B------:R-:W-:-:S12]  /*1c70*/  QGMMA.64x128x32.F32.E4M3.E4M3 R24, gdesc[UR12], R24, gsb0 ;  /* 0x01e000000c1879f3 */ /* 0x000fd80008000818 */
[----:B------:R-:W-:Y:S05]  /*1c80*/  @!P0 BRA `(.L_x_22) ;  /* 0x0000000400088947 */ /* 0x000fea0003800000 */
[----:B------:R-:W-:Y:S02]  /*1c90*/  WARPGROUP.DEPBAR.LE gsb0, 0x0 ;  /* 0x00008000000079c5 */ /* 0x000fe40000010000 */
[----:B------:R-:W-:-:S01]  /*1ca0*/  FADD R143, RZ, R24 ;  /* 0x00000018ff8f7221 */ /* 0x000fc20000000000 */
[----:B------:R-:W-:Y:S01]  /*1cb0*/  FADD R138, RZ, R25 ;  /* 0x00000019ff8a7221 */ /* 0x000fe20000000000 */
        /* <DEDUP_REMOVED lines=62> */
[----:B------:R-:W-:-:S06]  /*20a0*/  UMOV UR6, URZ ;  /* 0x0000003f00067c82 */ /* 0x000fcc0008000000 */
.L_x_22:
[----:B------:R-:W-:-:S04]  /*20b0*/  UIADD3 UR18, UR5, 0x1, URZ ;  /* 0x0000000105127890 */ /* 0x000fc8000fffe03f */
[----:B------:R-:W-:-:S04]  /*20c0*/  UISETP.NE.AND UP0, UPT, UR18, 0x7, UPT ;  /* 0x000000071200788c */ /* 0x000fc8000bf05270 */
[----:B------:R-:W-:Y:S02]  /*20d0*/  USEL UR8, URZ, 0x1, UP0 ;  /* 0x000000013f087887 */ /* 0x000fe40008000000 */
[----:B------:R-:W-:Y:S02]  /*20e0*/  USEL UR18, UR18, URZ, UP0 ;  /* 0x0000003f12127287 */ /* 0x000fe40008000000 */
[----:B------:R-:W-:-:S06]  /*20f0*/  ULOP3.LUT UR8, UR4, UR8, URZ, 0x3c, !UPT ;  /* 0x0000000804087292 */ /* 0x000fcc000f8e3c3f */
[----:B------:R-:W-:Y:S01]  /*2100*/  IMAD.U32 R144, RZ, RZ, UR8 ;  /* 0x00000008ff907e24 */ /* 0x000fe2000f8e00ff */
[----:B------:R-:W-:-:S06]  /*2110*/  UMOV UR8, 0x1 ;  /* 0x0000000100087882 */ /* 0x000fcc0000000000 */
.L_x_17:
[----:B------:R-:W-:-:S04]  /*2120*/  UISETP.LT.AND UP0, UPT, UR9, 0x1, UPT ;  /* 0x000000010900788c */ /* 0x000fc8000bf01270 */
[----:B------:R-:W-:-:S04]  /*2130*/  USEL UR12, UR9, 0x1, UP0 ;  /* 0x00000001090c7887 */ /* 0x000fc80008000000 */
[----:B------:R-:W-:-:S04]  /*2140*/  UIADD3 UR12, UR9, -UR12, URZ ;  /* 0x8000000c090c7290 */ /* 0x000fc8000fffe03f */
[----:B------:R-:W-:-:S06]  /*2150*/  UISETP.GE.AND UP0, UPT, UR12, 0x1, UPT ;  /* 0x000000010c00788c */ /* 0x000fcc000bf06270 */
[----:B------:R-:W-:-:S13]  /*2160*/  PLOP3.LUT P0, PT, PT, PT, UP0, 0x80, 0x0 ;  /* 0x000000000000781c */ /* 0x000fda0003f0f008 */
[----:B------:R-:W-:Y:S05]  /*2170*/  @!P0 BRA `(.L_x_23) ;  /* 0x0000000800388947 */ /* 0x000fea0003800000 */
[----:B01----:R-:W-:Y:S01]  /*2180*/  IMAD.U32 R12, RZ, RZ, UR12 ;  /* 0x0000000cff0c7e24 */ /* 0x003fe2000f8e00ff */
[----:B------:R-:W-:Y:S01]  /*2190*/  ULDC UR19, c[0x0][0x50c] ;  /* 0x0001430000137ab9 */ /* 0x000fe20000000800 */
[----:B------:R-:W-:-:S07]  /*21a0*/  IMAD.U32 R13, RZ, RZ, UR5 ;  /* 0x00000005ff0d7e24 */ /* 0x000fce000f8e00ff */
.L_x_31:
[----:B------:R-:W-:-:S13]  /*21b0*/  ISETP.NE.AND P1, PT, R142, 0x3, PT ;  /* 0x000000038e00780c */ /* 0x000fda0003f25270 */
[----:B------:R-:W-:Y:S05]  /*21c0*/  @!P1 BRA `(.L_x_24) ;  /* 0x0000000000049947 */ /* 0x000fea0003800000 */
[----:B------:R-:W-:Y:S01]  /*21d0*/  BPT.TRAP 0x1 ;  /* 0x000000040000795c */ /* 0x000fe20000300000 */
.L_x_24:
[----:B------:R-:W0:Y:S01]  /*21e0*/  S2UR UR12, SR_CgaCtaId ;  /* 0x00000000000c79c3 */ /* 0x000e220000008800 */
[----:B------:R-:W-:Y:S01]  /*21f0*/  UMOV UR10, 0x400 ;  /* 0x00000400000a7882 */ /* 0x000fe20000000000 */
[----:B------:R-:W-:Y:S01]  /*2200*/  SHF.L.U32 R140, R144, 0x1f, RZ ;  /* 0x0000001f908c7819 */ /* 0x000fe200000006ff */
[----:B0-----:R-:W-:-:S04]  /*2210*/  ULEA UR10, UR12, UR10, 0x18 ;  /* 0x0000000a0c0a7291 */ /* 0x001fc8000f8ec03f */
[----:B------:R-:W-:-:S09]  /*2220*/  ULEA UR12, UR18, UR10, 0x3 ;  /* 0x0000000a120c7291 */ /* 0x000fd2000f8e183f */
[----:B------:R0:W1:Y:S01]  /*2230*/  SYNCS.PHASECHK.TRANS64.TRYWAIT P0, [UR12], R140 ;  /* 0x0000008cff0075a7 */ /* 0x000062000800014c */
[----:B------:R-:W-:Y:S05]  /*2240*/  @!P1 BRA `(.L_x_25) ;  /* 0x0000000000049947 */ /* 0x000fea0003800000 */
[----:B------:R-:W-:Y:S01]  /*2250*/  BPT.TRAP 0x1 ;  /* 0x000000040000795c */ /* 0x000fe20000300000 */
.L_x_25:
[----:B-1----:R-:W-:Y:S05]  /*2260*/  @P0 BRA `(.L_x_26) ;  /* 0x0000000000080947 */ /* 0x002fea0003800000 */
[----:B------:R-:W1:Y:S02]  /*2270*/  SYNCS.PHASECHK.TRANS64.TRYWAIT P0, [UR12], R140 ;  /* 0x0000008cff0075a7 */ /* 0x000e64000800014c */
[----:B-1----:R-:W-:Y:S05]  /*2280*/  @!P0 BRA `(.L_x_27) ;  /* 0x0000007400588947 */ /* 0x002fea0003800000 */
.L_x_26:
[----:B------:R-:W-:Y:S01]  /*2290*/  UIADD3 UR12, UR10, 0x1c180, URZ ;  /* 0x0001c1800a0c7890 */ /* 0x000fe2000fffe03f */
[----:B------:R-:W-:Y:S01]  /*22a0*/  WARPGROUP.ARRIVE ;  /* 0x00000000000079c5 */ /* 0x000fe20000000000 */
[----:B------:R-:W-:Y:S02]  /*22b0*/  UISETP.NE.AND UP0, UPT, UR7, URZ, UPT ;  /* 0x0000003f0700728c */ /* 0x000fe4000bf05270 */
[----:B------:R-:W-:Y:S02]  /*22c0*/  USHF.R.U32.HI UR12, URZ, 0x4, UR12 ;  /* 0x000000043f0c7899 */ /* 0x000fe4000801160c */
[----:B------:R-:W-:Y:S02]  /*22d0*/  USEL UR8, UR8, URZ, !UP0 ;  /* 0x0000003f08087287 */ /* 0x000fe4000c000000 */
[----:B------:R-:W-:Y:S02]  /*22e0*/  ULOP3.LUT UR12, UR12, 0x3fff, URZ, 0xc0, !UPT ;  /* 0x00003fff0c0c7892 */ /* 0x000fe4000f8ec03f */
[----:B------:R-:W-:-:S02]  /*22f0*/  UISETP.NE.U32.AND UP0, UPT, UR8, URZ, UPT ;  /* 0x0000003f0800728c */ /* 0x000fc4000bf05070 */
[----:B------:R-:W-:Y:S02]  /*2300*/  ULOP3.LUT UR7, UR11, 0x10000, URZ, 0xfc, !UPT ;  /* 0x000100000b077892 */ /* 0x000fe4000f8efc3f */
[----:B------:R-:W-:Y:S02]  /*2310*/  ULOP3.LUT UR8, UR12, 0x10000, URZ, 0xfc, !UPT ;  /* 0x000100000c087892 */ /* 0x000fe4000f8efc3f */
[----:B------:R-:W-:Y:S02]  /*2320*/  ULEA UR7, UR18, UR7, 0xa ;  /* 0x0000000712077291 */ /* 0x000fe4000f8e503f */
[----:B------:R-:W-:Y:S01]  /*2330*/  ULEA UR8, UR18, UR8, 0xa ;  /* 0x0000000812087291 */ /* 0x000fe2000f8e503f */
[----:B------:R-:W-:Y:S01]  /*2340*/  UMOV UR13, 0x40000040 ;  /* 0x40000040000d7882 */ /* 0x000fe20000000000 */
[----:B------:R-:W-:Y:S01]  /*2350*/  UMOV UR15, 0x40000040 ;  /* 0x40000040000f7882 */ /* 0x000fe20000000000 */
[----:B------:R-:W-:Y:S02]  /*2360*/  UIADD3 UR6, UR6, 0x4, URZ ;  /* 0x0000000406067890 */ /* 0x000fe4000fffe03f */
[----:B------:R-:W-:-:S02]  /*2370*/  UMOV UR12, UR7 ;  /* 0x00000007000c7c82 */ /* 0x000fc40008000000 */
[----:B------:R-:W-:Y:S02]  /*2380*/  UMOV UR14, UR8 ;  /* 0x00000008000e7c82 */ /* 0x000fe40008000000 */
[----:B------:R-:W-:Y:S01]  /*2390*/  QGMMA.64x128x32.F32.E4M3.E4M3 R24, gdesc[UR12], R24, UP0 ;  /* 0x01e000000c1879f3 */ /* 0x000fe2000bf00818 */
[----:B------:R-:W-:Y:S02]  /*23a0*/  UIADD3 UR12, UR7, 0x2, URZ ;  /* 0x00000002070c7890 */ /* 0x000fe4000fffe03f */
[----:B------:R-:W-:Y:S01]  /*23b0*/  UIADD3 UR14, UR8, 0x2, URZ ;  /* 0x00000002080e7890 */ /* 0x000fe2000fffe03f */
[----:B------:R-:W-:Y:S01]  /*23c0*/  UMOV UR13, 0x40000040 ;  /* 0x40000040000d7882 */ /* 0x000fe20000000000 */
[----:B------:R-:W-:Y:S01]  /*23d0*/  UMOV UR15, 0x40000040 ;  /* 0x40000040000f7882 */ /* 0x000fe20000000000 */
[----:B------:R-:W-:-:S06]  /*23e0*/  UISETP.NE.AND UP0, UPT, UR6, UR19, UPT ;  /* 0x000000130600728c */ /* 0x000fcc000bf05270 */
        /* <DEDUP_REMOVED lines=8> */
[----:B------:R-:W-:Y:S01]  /*2470*/  UMOV UR13, 0x40000040 ;  /* 0x40000040000d7882 */ /* 0x000fe20000000000 */
[----:B------:R-:W-:Y:S01]  /*2480*/  UMOV UR15, 0x40000040 ;  /* 0x40000040000f7882 */ /* 0x000fe20000000000 */
[----:B------:R-:W-:-:S06]  /*2490*/  USEL UR7, URZ, 0x1, UP0 ;  /* 0x000000013f077887 */ /* 0x000fcc0008000000 */
[----:B------:R-:W-:Y:S01]  /*24a0*/  ISETP.NE.AND P0, PT, RZ, UR7, PT ;  /* 0x00000007ff007c0c */ /* 0x000fe2000bf05270 */
[----:B------:R-:W-:Y:S03]  /*24b0*/  QGMMA.64x128x32.F32.E4M3.E4M3 R24, gdesc[UR12], R24, gsb0 ;  /* 0x01e000000c1879f3 */ /* 0x000fe60008000818 */
[----:B------:R-:W-:-:S09]  /*24c0*/  WARPGROUP.DEPBAR.LE gsb0, 0x1 ;  /* 0x00008000000079c5 */ /* 0x000fd20000010100 */
[----:B------:R-:W-:Y:S05]  /*24d0*/  @!P0 BRA `(.L_x_28) ;  /* 0x0000000400088947 */ /* 0x000fea0003800000 */
[----:B------:R-:W-:Y:S02]  /*24e0*/  WARPGROUP.DEPBAR.LE gsb0, 0x0 ;  /* 0x00008000000079c5 */ /* 0x000fe40000010000 */
[----:B------:R-:W-:-:S01]  /*24f0*/  FADD R143, R24, R143 ;  /* 0x0000008f188f7221 */ /* 0x000fc20000000000 */
[----:B------:R-:W-:Y:S01]  /*2500*/  FADD R138, R25, R138 ;  /* 0x0000008a198a7221 */ /* 0x000fe20000000000 */
        /* <DEDUP_REMOVED lines=62> */
[----:B------:R-:W-:-:S06]  /*28f0*/  UMOV UR6, URZ ;  /* 0x0000003f00067c82 */ /* 0x000fcc0008000000 */
.L_x_28:
[----:B------:R-:W-:Y:S05]  /*2900*/  @!P1 BRA `(.L_x_29) ;  /* 0x0000000000049947 */ /* 0x000fea0003800000 */
[----:B------:R-:W-:Y:S01]  /*2910*/  BPT.TRAP 0x1 ;  /* 0x000000040000795c */ /* 0x000fe20000300000 */
.L_x_29:
[----:B------:R-:W-:-:S13]  /*2920*/  ISETP.NE.AND P0, PT, R6, RZ, PT ;  /* 0x000000ff0600720c */ /* 0x000fda0003f05270 */
[----:B01----:R-:W-:-:S05]  /*2930*/  @P0 LEA R140, R13, UR10, 0x3 ;  /* 0x0000000a0d8c0c11 */ /* 0x003fca000f8e18ff */
[----:B------:R-:W-:-:S05]  /*2940*/  @P0 VIADD R140, R140, 0x38 ;  /* 0x000000388c8c0836 */ /* 0x000fca0000000000 */
[----:B------:R-:W-:-:S04]  /*2950*/  @P0 PRMT R140, R5, 0x654, R140 ;  /* 0x00000654058c0816 */ /* 0x000fc8000000008c */
[----:B------:R0:W-:Y:S01]  /*2960*/  @P0 SYNCS.ARRIVE.TRANS64.RED.A1T0 RZ, [R140+URZ], RZ ;  /* 0x000000ff8cff09a7 */ /* 0x0001e2000810043f */
[----:B------:R-:W-:-:S13]  /*2970*/  ISETP.GT.U32.AND P0, PT, R4, 0x1, PT ;  /* 0x000000010400780c */ /* 0x000fda0003f04070 */
[----:B0-----:R-:W-:Y:S05]  /*2980*/  @P0 BRA `(.L_x_30) ;  /* 0x0000000000040947 */ /* 0x001fea0003800000 */
[----:B------:R-:W-:Y:S01]  /*2990*/  BPT.TRAP 0x1 ;  /* 0x000000040000795c */ /* 0x000fe20000300000 */
.L_x_30:
[----:B------:R-:W-:Y:S01]  /*29a0*/  UIADD3 UR18, UR18, 0x1, URZ ;  /* 0x0000000112127890 */ /* 0x000fe2000fffe03f */
[C---:B------:R-:W-:Y:S01]  /*29b0*/  ISETP.GT.AND P1, PT, R12.reuse, 0x1, PT ;  /* 0x000000010c00780c */ /* 0x040fe20003f24270 */
[----:B------:R-:W-:Y:S02]  /*29c0*/  VIADD R13, R13, 0x1 ;  /* 0x000000010d0d7836 */ /* 0x000fe40000000000 */
[----:B------:R-:W-:Y:S01]  /*29d0*/  UISETP.NE.AND UP0, UPT, UR18, 0x7, UPT ;  /* 0x000000071200788c */ /* 0x000fe2000bf05270 */
[----:B------:R-:W-:Y:S02]  /*29e0*/  VIADD R12, R12, 0xffffffff ;  /* 0xffffffff0c0c7836 */ /* 0x000fe40000000000 */
[C---:B------:R-:W-:Y:S01]  /*29f0*/  ISETP.NE.AND P0, PT, R13.reuse, 0x7, PT ;  /* 0x000000070d00780c */ /* 0x040fe20003f05270 */
[----:B------:R-:W-:Y:S02]  /*2a00*/  USEL UR8, URZ, 0x1, UP0 ;  /* 0x000000013f087887 */ /* 0x000fe40008000000 */
[----:B------:R-:W-:Y:S01]  /*2a10*/  USEL UR18, UR18, URZ, UP0 ;  /* 0x0000003f12127287 */ /* 0x000fe20008000000 */
[----:B------:R-:W-:-:S03]  /*2a20*/  SEL R13, R13, RZ, P0 ;  /* 0x000000ff0d0d7207 */ /* 0x000fc60000000000 */
[----:B------:R-:W-:Y:S01]  /*2a30*/  LOP3.LUT R144, R144, UR8, RZ, 0x3c, !PT ;  /* 0x0000000890907c12 */ /* 0x000fe2000f8e3cff */
[----:B------:R-:W-:Y:S01]  /*2a40*/  UMOV UR8, 0x1 ;  /* 0x0000000100087882 */ /* 0x000fe20000000000 */
[----:B------:R-:W-:Y:S06]  /*2a50*/  @P1 BRA `(.L_x_31) ;  /* 0xfffffff400d41947 */ /* 0x000fec000383ffff */
.L_x_23:
[----:B------:R-:W-:Y:S01]  /*2a60*/  UISETP.NE.AND UP0, UPT, UR6, URZ, UPT ;  /* 0x0000003f0600728c */ /* 0x000fe2000bf05270 */
[----:B01----:R-:W0:Y:S03]  /*2a70*/  LDC R12, c[0x0][0x28c] ;  /* 0x0000a300ff0c7b82 */ /* 0x003e260000000800 */
[----:B------:R-:W-:-:S06]  /*2a80*/  USEL UR6, URZ, 0x1, !UP0 ;  /* 0x000000013f067887 */ /* 0x000fcc000c000000 */
[----:B------:R-:W-:Y:S02]  /*2a90*/  ISETP.NE.AND P0, PT, RZ, UR6, PT ;  /* 0x00000006ff007c0c */ /* 0x000fe4000bf05270 */
[----:B0-----:R-:W-:-:S11]  /*2aa0*/  ISETP.GE.AND P1, PT, R12, 0x1, PT ;  /* 0x000000010c00780c */ /* 0x001fd60003f26270 */
[----:B------:R-:W-:Y:S05]  /*2ab0*/  @!P0 BRA `(.L_x_32) ;  /* 0x0000000400048947 */ /* 0x000fea0003800000 */
[----:B------:R-:W-:Y:S02]  /*2ac0*/  WARPGROUP.DEPBAR.LE gsb0, 0x0 ;  /* 0x00008000000079c5 */ /* 0x000fe40000010000 */
[----:B------:R-:W-:Y:S01]  /*2ad0*/  FADD R143, R24, R143 ;  /* 0x0000008f188f7221 */ /* 0x000fe20000000000 */
        /* <DEDUP_REMOVED lines=62> */
[----:B------:R-:W-:-:S07]  /*2ec0*/  FADD R16, R16, R87 ;  /* 0x0000005710107221 */ /* 0x000fce0000000000 */
.L_x_32:
[----:B------:R-:W-:Y:S02]  /*2ed0*/  WARPGROUP.DEPBAR.LE gsb0, 0x0 ;  /* 0x00008000000079c5 */ /* 0x000fe40000010000 */
[----:B------:R-:W-:Y:S05]  /*2ee0*/  @!P1 BRA `(.L_x_33) ;  /* 0x00000000005c9947 */ /* 0x000fea0003800000 */
[----:B------:R-:W-:-:S13]  /*2ef0*/  ISETP.NE.AND P0, PT, R142, 0x3, PT ;  /* 0x000000038e00780c */ /* 0x000fda0003f05270 */
[----:B------:R-:W-:Y:S05]  /*2f00*/  @!P0 BRA `(.L_x_34) ;  /* 0x0000000000048947 */ /* 0x000fea0003800000 */
[----:B------:R-:W-:Y:S01]  /*2f10*/  BPT.TRAP 0x1 ;  /* 0x000000040000795c */ /* 0x000fe20000300000 */
.L_x_34:
[----:B------:R-:W-:Y:S01]  /*2f20*/  ISETP.NE.AND P0, PT, R6, RZ, PT ;  /* 0x000000ff0600720c */ /* 0x000fe20003f05270 */
[----:B------:R-:W-:Y:S01]  /*2f30*/  BSSY B0, `(.L_x_35) ;  /* 0x0000010000007945 */ /* 0x000fe20003800000 */
[----:B------:R-:W-:-:S11]  /*2f40*/  ISETP.GT.U32.AND P1, PT, R4, 0x1, PT ;  /* 0x000000010400780c */ /* 0x000fd60003f24070 */
[----:B------:R-:W-:Y:S05]  /*2f50*/  @!P0 BRA `(.L_x_36) ;  /* 0x0000000000348947 */ /* 0x000fea0003800000 */
[----:B------:R-:W-:-:S04]  /*2f60*/  UISETP.LT.AND UP0, UPT, UR9, 0x1, UPT ;  /* 0x000000010900788c */ /* 0x000fc8000bf01270 */
[----:B------:R-:W-:-:S04]  /*2f70*/  USEL UR8, UR9, 0x1, UP0 ;  /* 0x0000000109087887 */ /* 0x000fc80008000000 */
[----:B------:R-:W-:-:S04]  /*2f80*/  UIADD3 UR8, UR5, UR9, -UR8 ;  /* 0x0000000905087290 */ /* 0x000fc8000fffe808 */
[----:B------:R-:W-:-:S04]  /*2f90*/  UIMAD.WIDE.U32 UR6, UR8, 0x24924925, URZ ;  /* 0x24924925080678a5 */ /* 0x000fc8000f8e003f */
[----:B------:R-:W-:-:S04]  /*2fa0*/  UIADD3 UR6, UR8, -UR7, URZ ;  /* 0x8000000708067290 */ /* 0x000fc8000fffe03f */
[----:B------:R-:W-:-:S04]  /*2fb0*/  ULEA.HI UR6, UR6, UR7, URZ, 0x1f ;  /* 0x0000000706067291 */ /* 0x000fc8000f8ff83f */
[----:B------:R-:W-:-:S04]  /*2fc0*/  USHF.R.U32.HI UR6, URZ, 0x2, UR6 ;  /* 0x000000023f067899 */ /* 0x000fc80008011606 */
[----:B------:R-:W-:-:S04]  /*2fd0*/  UIMAD UR6, UR6, -0x7, UR8 ;  /* 0xfffffff9060678a4 */ /* 0x000fc8000f8e0208 */
[----:B------:R-:W-:-:S04]  /*2fe0*/  ULEA UR6, UR6, UR10, 0x3 ;  /* 0x0000000a06067291 */ /* 0x000fc8000f8e183f */
[----:B------:R-:W-:-:S06]  /*2ff0*/  UIADD3 UR6, UR6, 0x38, URZ ;  /* 0x0000003806067890 */ /* 0x000fcc000fffe03f */
[----:B------:R-:W-:-:S05]  /*3000*/  IMAD.U32 R12, RZ, RZ, UR6 ;  /* 0x00000006ff0c7e24 */ /* 0x000fca000f8e00ff */
[----:B------:R-:W-:-:S04]  /*3010*/  PRMT R12, R5, 0x654, R12 ;  /* 0x00000654050c7816 */ /* 0x000fc8000000000c */
[----:B------:R0:W-:Y:S03]  /*3020*/  SYNCS.ARRIVE.TRANS64.RED.A1T0 RZ, [R12+URZ], RZ ;  /* 0x000000ff0cff79a7 */ /* 0x0001e6000810043f */
.L_x_36:
[----:B------:R-:W-:Y:S05]  /*3030*/  BSYNC B0 ;  /* 0x0000000000007941 */ /* 0x000fea0003800000 */
.L_x_35:
[----:B------:R-:W-:Y:S05]  /*3040*/  @P1 BRA `(.L_x_33) ;  /* 0x0000000000041947 */ /* 0x000fea0003800000 */
[----:B------:R-:W-:Y:S01]  /*3050*/  BPT.TRAP 0x1 ;  /* 0x000000040000795c */ /* 0x000fe20000300000 */
.L_x_33:
[----:B------:R-:W1:Y:S01]  /*3060*/  LDC R26, c[0x0][0x288] ;  /* 0x0000a200ff1a7b82 */ /* 0x000e620000000800 */
[--C-:B0-----:R-:W-:Y:S01]  /*3070*/  SHF.R.U32.HI R12, RZ, 0x2, R0.reuse ;  /* 0x00000002ff0c7819 */ /* 0x101fe20000011600 */
[----:B------:R-:W-:Y:S01]  /*3080*/  UIADD3 UR8, UR9, UR5, URZ ;  /* 0x0000000509087290 */ /* 0x000fe2000fffe03f */
[----:B------:R-:W-:Y:S01]  /*3090*/  SHF.R.U32.HI R25, RZ, 0x7, R0 ;  /* 0x00000007ff197819 */ /* 0x000fe20000011600 */
[----:B------:R-:W-:Y:S01]  /*30a0*/  IMAD.SHL.U32 R29, R11, 0x80, RZ ;  /* 0x000000800b1d7824 */ /* 0x000fe200078e00ff */
[----:B------:R-:W-:Y:S01]  /*30b0*/  LOP3.LUT R13, R12, 0x7, RZ, 0xc0, !PT ;  /* 0x000000070c0d7812 */ /* 0x000fe200078ec0ff */
[----:B------:R-:W-:Y:S01]  /*30c0*/  UISETP.GT.U32.AND UP0, UPT, UR8, 0x6, UPT ;  /* 0x000000060800788c */ /* 0x000fe2000bf04070 */
[----:B------:R-:W-:Y:S01]  /*30d0*/  LOP3.LUT R24, R0, 0x60, RZ, 0xc0, !PT ;  /* 0x0000006000187812 */ /* 0x000fe200078ec0ff */
[----:B------:R-:W-:Y:S01]  /*30e0*/  UIMAD.WIDE.U32 UR6, UR8, 0x24924925, URZ ;  /* 0x24924925080678a5 */ /* 0x000fe2000f8e003f */
[----:B------:R-:W-:Y:S01]  /*30f0*/  LOP3.LUT R12, R25, 0x1, RZ, 0xc0, !PT ;  /* 0x00000001190c7812 */ /* 0x000fe200078ec0ff */
[----:B------:R-:W-:Y:S01]  /*3100*/  IMAD.SHL.U32 R31, R10, 0x80, RZ ;  /* 0x000000800a1f7824 */ /* 0x000fe200078e00ff */
[----:B------:R-:W-:Y:S01]  /*3110*/  SHF.R.U32.HI R28, RZ, 0x1, R24 ;  /* 0x00000001ff1c7819 */ /* 0x000fe20000011618 */
[----:B------:R-:W-:Y:S01]  /*3120*/  ULDC UR12, c[0x0][0x284] ;  /* 0x0000a100000c7ab9 */ /* 0x000fe20000000800 */
[----:B------:R-:W-:Y:S01]  /*3130*/  UISETP.LT.U32.AND UP0, UPT, UR9, 0x7, UP0 ;  /* 0x000000070900788c */ /* 0x000fe20008701070 */
[----:B------:R-:W-:Y:S01]  /*3140*/  IMAD.SHL.U32 R24, R12, 0x40, RZ ;  /* 0x000000400c187824 */ /* 0x000fe200078e00ff */
[----:B------:R-:W-:Y:S01]  /*3150*/  IADD3 R25, RZ, -R28, -R13 ;  /* 0x8000001cff197210 */ /* 0x000fe20007ffe80d */
[----:B------:R-:W-:Y:S01]  /*3160*/  UIADD3 UR5, UR8, -UR7, URZ ;  /* 0x8000000708057290 */ /* 0x000fe2000fffe03f */
[----:B------:R-:W-:Y:S01]  /*3170*/  SHF.R.S32.HI R34, RZ, 0x1f, R7 ;  /* 0x0000001fff227819 */ /* 0x000fe20000011407 */
[----:B------:R-:W-:Y:S01]  /*3180*/  UISETP.GE.U32.AND UP1, UPT, UR9, 0x7, UPT ;  /* 0x000000070900788c */ /* 0x000fe2000bf26070 */
[----:B------:R-:W-:Y:S01]  /*3190*/  LOP3.LUT R13, R24, 0x40, R13, 0xe2, !PT ;  /* 0x00000040180d7812 */ /* 0x000fe200078ee20d */
[----:B------:R-:W-:Y:S01]  /*31a0*/  IMAD.SHL.U32 R24, R0, 0x2, RZ ;  /* 0x0000000200187824 */ /* 0x000fe200078e00ff */
[----:B------:R-:W-:Y:S01]  /*31b0*/  USEL UR6, URZ, 0x1, !UP0 ;  /* 0x000000013f067887 */ /* 0x000fe2000c000000 */
[----:B------:R-:W-:Y:S01]  /*31c0*/  IMAD R30, R12, -0x40, R25 ;  /* 0xffffffc00c1e7824 */ /* 0x000fe200078e0219 */
[----:B------:R-:W-:Y:S01]  /*31d0*/  LOP3.LUT R12, R0, 0x3, RZ, 0xc0, !PT ;  /* 0x00000003000c7812 */ /* 0x000fe200078ec0ff */
[----:B------:R-:W-:Y:S01]  /*31e0*/  ULEA.HI UR5, UR5, UR7, URZ, 0x1f ;  /* 0x0000000705057291 */ /* 0x000fe2000f8ff83f */
[C---:B-1----:R-:W-:Y:S01]  /*31f0*/  ISETP.GE.AND P0, PT, R29.reuse, R26, PT ;  /* 0x0000001a1d00720c */ /* 0x042fe20003f06270 */
[----:B------:R-:W-:Y:S01]  /*3200*/  ULDC.64 UR10, c[0x0][0x5d0] ;  /* 0x00017400000a7ab9 */ /* 0x000fe20000000a00 */
[----:B------:R-:W-:Y:S01]  /*3210*/  LOP3.LUT R24, R29, 0x6, R24, 0xf8, !PT ;  /* 0x000000061d187812 */ /* 0x000fe200078ef818 */
[----:B------:R-:W-:Y:S01]  /*3220*/  IMAD R32, R34, UR10, RZ ;  /* 0x0000000a22207c24 */ /* 0x000fe2000f8e02ff */
[C---:B------:R-:W-:Y:S01]  /*3230*/  ISETP.GE.OR P0, PT, R31.reuse, UR12, P0 ;  /* 0x0000000c1f007c0c */ /* 0x040fe20008706670 */
[----:B------:R-:W-:Y:S01]  /*3240*/  ULOP3.LUT UR4, UR4, UR6, URZ, 0x3c, !UPT ;  /* 0x0000000604047292 */ /* 0x000fe2000f8e3c3f */
[----:B------:R-:W-:Y:S01]  /*3250*/  SHF.R.S32.HI R25, RZ, 0x1f, R24 ;  /* 0x0000001fff197819 */ /* 0x000fe20000011418 */
[----:B------:R-:W-:Y:S01]  /*3260*/  USHF.R.U32.HI UR5, URZ, 0x2, UR5 ;  /* 0x000000023f057899 */ /* 0x000fe20008011605 */
[----:B------:R-:W-:Y:S01]  /*3270*/  IMAD R12, R12, -0x2, R26 ;  /* 0xfffffffe0c0c7824 */ /* 0x000fe200078e021a */
[----:B------:R-:W-:Y:S01]  /*3280*/  IADD3 R36, -R31, UR12, R30 ;  /* 0x0000000c1f247c10 */ /* 0x000fe2000fffe11e */
[----:B------:R-:W-:Y:S01]  /*3290*/  IMAD.WIDE R26, R10, 0x80, RZ ;  /* 0x000000800a1a7825 */ /* 0x000fe200078e02ff */
[----:B------:R-:W-:-:S02]  /*32a0*/  @UP1 ULOP3.LUT UR4, UR4, 0x1, UR5, 0x78, !UPT ;  /* 0x0000000104041892 */ /* 0x000fc4000f8e7805 */
[----:B------:R-:W-:Y:S01]  /*32b0*/  UIMAD UR5, UR5, -0x7, UR8 ;  /* 0xfffffff9050578a4 */ /* 0x000fe2000f8e0208 */
[C---:B------:R-:W-:Y:S01]  /*32c0*/  IMAD R33, R7.reuse, UR11, R32 ;  /* 0x0000000b07217c24 */ /* 0x040fe2000f8e0220 */
[----:B------:R-:W-:Y:S01]  /*32d0*/  LOP3.LUT R35, R26, R13, R28, 0xfe, !PT ;  /* 0x0000000d1a237212 */ /* 0x000fe200078efe1c */
[----:B------:R-:W-:-:S04]  /*32e0*/  IMAD.WIDE.U32 R10, R7, UR10, R24 ;  /* 0x0000000a070a7c25 */ /* 0x000fc8000f8e0018 */
[----:B------:R-:W-:Y:S02]  /*32f0*/  IMAD.IADD R11, R11, 0x1, R33 ;  /* 0x000000010b0b7824 */ /* 0x000fe400078e0221 */
[----:B------:R-:W-:Y:S02]  /*3300*/  IMAD.IADD R29, R12, 0x1, -R29 ;  /* 0x000000010c1d7824 */ /* 0x000fe400078e0a1d */
[----:B------:R-:W-:Y:S01]  /*3310*/  IMAD.MOV.U32 R28, RZ, RZ, -0x1 ;  /* 0xffffffffff1c7424 */ /* 0x000fe200078e00ff */
[----:B------:R-:W-:Y:S06]  /*3320*/  @P0 BRA `(.L_x_37) ;  /* 0x0000004400a40947 */ /* 0x000fec0003800000 */
[----:B------:R-:W0:Y:S01]  /*3330*/  LDC.64 R32, c[0x0][0x5c8] ;  /* 0x00017200ff207b82 */ /* 0x000e220000000a00 */
[----:B------:R-:W-:Y:S01]  /*3340*/  ULDC.64 UR6, c[0x0][0x5c0] ;  /* 0x0001700000067ab9 */ /* 0x000fe20000000a00 */
[----:B------:R-:W-:Y:S01]  /*3350*/  BSSY B0, `(.L_x_37) ;  /* 0x0000466000007945 */ /* 0x000fe20003800000 */
[-C--:B0-----:R-:W-:Y:S02]  /*3360*/  IMAD R12, R27, R32.reuse, RZ ;  /* 0x000000201b0c7224 */ /* 0x081fe400078e02ff */
[----:B------:R-:W-:-:S04]  /*3370*/  IMAD.WIDE.U32 R10, R35, R32, R10 ;  /* 0x00000020230a7225 */ /* 0x000fc800078e000a */
[----:B------:R-:W-:Y:S01]  /*3380*/  IMAD R31, R35, R33, R12 ;  /* 0x00000021231f7224 */ /* 0x000fe200078e020c */
[----:B------:R-:W-:Y:S02]  /*3390*/  LEA R13, P0, R32, R10, 0x3 ;  /* 0x0000000a200d7211 */ /* 0x000fe400078018ff */
[----:B------:R-:W-:Y:S01]  /*33a0*/  IADD3 R12, P1, R10, UR6, RZ ;  /* 0x000000060a0c7c10 */ /* 0x000fe2000ff3e0ff */
[----:B------:R-:W-:Y:S01]  /*33b0*/  IMAD.IADD R31, R11, 0x1, R31 ;  /* 0x000000010b1f7824 */ /* 0x000fe200078e021f */
[----:B------:R-:W-:-:S04]  /*33c0*/  IADD3 R10, P3, R13, UR6, RZ ;  /* 0x000000060d0a7c10 */ /* 0x000fc8000ff7e0ff */
[----:B------:R-:W-:Y:S02]  /*33d0*/  LEA.HI.X R11, R32, R31, R33, 0x3, P0 ;  /* 0x0000001f200b7211 */ /* 0x000fe400000f1c21 */
[----:B---3-5:R-:W-:Y:S02]  /*33e0*/  FSETP.NEU.AND P0, PT, R9, RZ, PT ;  /* 0x000000ff0900720b */ /* 0x028fe40003f0d000 */
[----:B------:R-:W-:Y:S02]  /*33f0*/  IADD3.X R13, R31, UR7, RZ, P1, !PT ;  /* 0x000000071f0d7c10 */ /* 0x000fe40008ffe4ff */
[----:B------:R-:W-:-:S09]  /*3400*/  IADD3.X R11, R11, UR7, RZ, P3, !PT ;  /* 0x000000070b0b7c10 */ /* 0x000fd20009ffe4ff */
[----:B------:R-:W-:Y:S05]  /*3410*/  @!P0 BRA `(.L_x_38) ;  /* 0x00000034005c8947 */ /* 0x000fea0003800000 */
[----:B------:R-:W-:Y:S01]  /*3420*/  ULDC.64 UR6, c[0x0][0x5b8] ;  /* 0x00016e0000067ab9 */ /* 0x000fe20000000a00 */
[----:B------:R-:W-:Y:S01]  /*3430*/  ISETP.GE.AND P0, PT, R36, 0x1, PT ;  /* 0x000000012400780c */ /* 0x000fe20003f06270 */
[----:B------:R-:W-:Y:S01]  /*3440*/  IMAD R32, R34, UR6, RZ ;  /* 0x0000000622207c24 */ /* 0x000fe2000f8e02ff */
[----:B------:R-:W-:Y:S01]  /*3450*/  ULDC.64 UR10, c[0x0][0x5a8] ;  /* 0x00016a00000a7ab9 */ /* 0x000fe20000000a00 */
[----:B------:R-:W-:Y:S01]  /*3460*/  IMAD.WIDE.U32 R30, R7, UR6, R24 ;  /* 0x00000006071e7c25 */ /* 0x000fe2000f8e0018 */
[----:B------:R-:W-:Y:S01]  /*3470*/  ISETP.LT.OR P4, PT, R29, 0x1, !P0 ;  /* 0x000000011d00780c */ /* 0x000fe20004781670 */
[----:B------:R-:W-:Y:S02]  /*3480*/  BSSY B1, `(.L_x_39) ;  /* 0x000000c000017945 */ /* 0x000fe40003800000 */
[----:B------:R-:W-:Y:S01]  /*3490*/  IMAD R7, R7, UR7, R32 ;  /* 0x0000000707077c24 */ /* 0x000fe2000f8e0220 */
[----:B------:R-:W-:-:S03]  /*34a0*/  ULDC.64 UR6, c[0x0][0x5b0] ;  /* 0x00016c0000067ab9 */ /* 0x000fc60000000a00 */
[----:B------:R-:W-:Y:S02]  /*34b0*/  IMAD.IADD R31, R31, 0x1, R7 ;  /* 0x000000011f1f7824 */ /* 0x000fe400078e0207 */
[----:B------:R-:W-:Y:S02]  /*34c0*/  IMAD R7, R27, UR6, RZ ;  /* 0x000000061b077c24 */ /* 0x000fe4000f8e02ff */
[----:B------:R-:W-:-:S04]  /*34d0*/  IMAD.WIDE.U32 R24, R35, UR6, R30 ;  /* 0x0000000623187c25 */ /* 0x000fc8000f8e001e */
[----:B------:R-:W-:Y:S01]  /*34e0*/  IMAD R7, R35, UR7, R7 ;  /* 0x0000000723077c24 */ /* 0x000fe2000f8e0207 */
[----:B------:R-:W-:-:S04]  /*34f0*/  IADD3 R24, P1, R24, UR10, RZ ;  /* 0x0000000a18187c10 */ /* 0x000fc8000ff3e0ff */
[--C-:B------:R-:W-:Y:S02]  /*3500*/  IADD3.X R25, R25, UR11, R7.reuse, P1, !PT ;  /* 0x0000000b19197c10 */ /* 0x100fe40008ffe407 */
[----:B------:R-:W-:Y:S01]  /*3510*/  PRMT R7, RZ, 0x7610, R7 ;  /* 0x00007610ff077816 */ /* 0x000fe20000000007 */
[----:B------:R-:W-:Y:S06]  /*3520*/  @P4 BRA `(.L_x_40) ;  /* 0x0000000000044947 */ /* 0x000fec0003800000 */
[----:B------:R0:W5:Y:S02]  /*3530*/  LDG.E.U8 R7, desc[UR16][R24.64] ;  /* 0x0000001018077981 */ /* 0x000164000c1e1100 */
.L_x_40:
[----:B------:R-:W-:Y:S05]  /*3540*/  BSYNC B1 ;  /* 0x0000000000017941 */ /* 0x000fea0003800000 */
.L_x_39:
[----:B-----5:R-:W-:Y:S01]  /*3550*/  LOP3.LUT R7, R7, 0xff, RZ, 0xc0, !PT ;  /* 0x000000ff07077812 */ /* 0x020fe200078ec0ff */
[----:B------:R-:W-:Y:S01]  /*3560*/  BSSY B1, `(.L_x_41) ;  /* 0x000000b000017945 */ /* 0x000fe20003800000 */
[----:B------:R-:W-:Y:S02]  /*3570*/  ISETP.LT.OR P3, PT, R29, 0x2, !P0 ;  /* 0x000000021d00780c */ /* 0x000fe40004761670 */
[----:B------:R-:W-:-:S05]  /*3580*/  F2FP.F16.E4M3.UNPACK_B R7, R7 ;  /* 0x00000007ff07723e */ /* 0x000fca00020006ff */
[----:B------:R-:W-:Y:S01]  /*3590*/  HADD2.F32 R32, -RZ, R7.H0_H0 ;  /* 0x20000007ff207230 */ /* 0x000fe20000004100 */
[----:B------:R-:W-:-:S04]  /*35a0*/  PRMT R7, RZ, 0x7610, R7 ;  /* 0x00007610ff077816 */ /* 0x000fc80000000007 */
[----:B------:R-:W-:-:S04]  /*35b0*/  FMUL R32, R32, R9 ;  /* 0x0000000920207220 */ /* 0x000fc80000400000 */
[----:B--2---:R-:W-:-:S05]  /*35c0*/  FFMA R32, R143, R8, R32 ;  /* 0x000000088f207223 */ /* 0x004fca0000000020 */
[----:B------:R-:W-:-:S05]  /*35d0*/  F2FP.SATFINITE.E4M3.F32.PACK_AB_MERGE_C R33, RZ, R32, RZ ;  /* 0x00000020ff21723e */ /* 0x000fca00048070ff */
[----:B------:R1:W-:Y:S01]  /*35e0*/  @!P4 STG.E.U8 desc[UR16][R12.64], R33 ;  /* 0x000000210c00c986 */ /* 0x0003e2000c101110 */
[----:B------:R-:W-:Y:S05]  /*35f0*/  @P3 BRA `(.L_x_42) ;  /* 0x0000000000043947 */ /* 0x000fea0003800000 */
[----:B------:R2:W5:Y:S02]  /*3600*/  LDG.E.U8 R7, desc[UR16][R24.64+0x1] ;  /* 0x0000011018077981 */ /* 0x000564000c1e1100 */
.L_x_42:
[----:B------:R-:W-:Y:S05]  /*3610*/  BSYNC B1 ;  /* 0x0000000000017941 */ /* 0x000fea0003800000 */
.L_x_41:
[----:B-----5:R-:W-:Y:S01]  /*3620*/  LOP3.LUT R7, R7, 0xff, RZ, 0xc0, !PT ;  /* 0x000000ff07077812 */ /* 0x020fe200078ec0ff */
[----:B------:R-:W-:Y:S01]  /*3630*/  BSSY B1, `(.L_x_43) ;  /* 0x0000013000017945 */ /* 0x000fe20003800000 */
[----:B-1----:R-:W-:Y:S02]  /*3640*/  IADD3 R33, P1, R35, 0x8, RZ ;  /* 0x0000000823217810 */ /* 0x002fe40007f3e0ff */
[----:B------:R-:W-:-:S03]  /*3650*/  F2FP.F16.E4M3.UNPACK_B R7, R7 ;  /* 0x00000007ff07723e */ /* 0x000fc600020006ff */
[----:B------:R-:W-:Y:S01]  /*3660*/  IMAD.X R27, RZ, RZ, R27, P1 ;  /* 0x000000ffff1b7224 */ /* 0x000fe200008e061b */
[----:B------:R-:W-:Y:S01]  /*3670*/  ISETP.GE.AND P1, PT, R36, 0x9, PT ;  /* 0x000000092400780c */ /* 0x000fe20003f26270 */
[----:B------:R-:W-:Y:S02]  /*3680*/  HADD2.F32 R26, -RZ, R7.H0_H0 ;  /* 0x20000007ff1a7230 */ /* 0x000fe40000004100 */
[----:B------:R-:W-:Y:S01]  /*3690*/  IMAD.WIDE.U32 R30, R33, UR6, R30 ;  /* 0x00000006211e7c25 */ /* 0x000fe2000f8e001e */
[----:B------:R-:W-:-:S03]  /*36a0*/  ISETP.LT.OR P5, PT, R29, 0x1, !P1 ;  /* 0x000000011d00780c */ /* 0x000fc60004fa1670 */
[----:B------:R-:W-:Y:S01]  /*36b0*/  FMUL R7, R26, R9 ;  /* 0x000000091a077220 */ /* 0x000fe20000400000 */
[----:B------:R-:W-:-:S03]  /*36c0*/  IMAD R26, R27, UR6, RZ ;  /* 0x000000061b1a7c24 */ /* 0x000fc6000f8e02ff */
[----:B------:R-:W-:Y:S01]  /*36d0*/  FFMA R7, R138, R8, R7 ;  /* 0x000000088a077223 */ /* 0x000fe20000000007 */
[----:B------:R-:W-:Y:S01]  /*36e0*/  IMAD R33, R33, UR7, R26 ;  /* 0x0000000721217c24 */ /* 0x000fe2000f8e021a */
[----:B------:R-:W-:-:S03]  /*36f0*/  IADD3 R26, P4, R30, UR10, RZ ;  /* 0x0000000a1e1a7c10 */ /* 0x000fc6000ff9e0ff */
[----:B------:R-:W-:Y:S02]  /*3700*/  F2FP.SATFINITE.E4M3.F32.PACK_AB_MERGE_C R35, RZ, R7, RZ ;  /* 0x00000007ff23723e */ /* 0x000fe400048070ff */
[----:B------:R-:W-:Y:S02]  /*3710*/  IADD3.X R27, R31, UR11, R33, P4, !PT ;  /* 0x0000000b1f1b7c10 */ /* 0x000fe4000a7fe421 */
[----:B------:R-:W-:Y:S01]  /*3720*/  PRMT R7, RZ, 0x7610, R7 ;  /* 0x00007610ff077816 */ /* 0x000fe20000000007 */
[----:B------:R1:W-:Y:S01]  /*3730*/  @!P3 STG.E.U8 desc[UR16][R12.64+0x1], R35 ;  /* 0x000001230c00b986 */ /* 0x0003e2000c101110 */
[----:B------:R-:W-:Y:S05]  /*3740*/  @P5 BRA `(.L_x_44) ;  /* 0x0000000000045947 */ /* 0x000fea0003800000 */
[----:B------:R3:W5:Y:S02]  /*3750*/  LDG.E.U8 R7, desc[UR16][R26.64] ;  /* 0x000000101a077981 */ /* 0x000764000c1e1100 */
.L_x_44:
[----:B------:R-:W-:Y:S05]  /*3760*/  BSYNC B1 ;  /* 0x0000000000017941 */ /* 0x000fea0003800000 */
.L_x_43:
[----:B-----5:R-:W-:Y:S01]  /*3770*/  LOP3.LUT R7, R7, 0xff, RZ, 0xc0, !PT ;  /* 0x000000ff07077812 */ /* 0x020fe200078ec0ff */
[----:B------:R-:W-:Y:S01]  /*3780*/  BSSY B1, `(.L_x_45) ;  /* 0x000000b000017945 */ /* 0x000fe20003800000 */
[----:B------:R-:W-:Y:S02]  /*3790*/  ISETP.LT.OR P3, PT, R29, 0x2, !P1 ;  /* 0x000000021d00780c */ /* 0x000fe40004f61670 */
[----:B------:R-:W-:-:S05]  /*37a0*/  F2FP.F16.E4M3.UNPACK_B R7, R7 ;  /* 0x00000007ff07723e */ /* 0x000fca00020006ff */
[----:B------:R-:W-:Y:S01]  /*37b0*/  HADD2.F32 R30, -RZ, R7.H0_H0 ;  /* 0x20000007ff1e7230 */ /* 0x000fe20000004100 */
[----:B------:R-:W-:-:S04]  /*37c0*/  PRMT R7, RZ, 0x7610, R7 ;  /* 0x00007610ff077816 */ /* 0x000fc80000000007 */
[----:B------:R-:W-:-:S04]  /*37d0*/  FMUL R30, R30, R9 ;  /* 0x000000091e1e7220 */ /* 0x000fc80000400000 */
[----:B------:R-:W-:-:S05]  /*37e0*/  FFMA R30, R141, R8, R30 ;  /* 0x000000088d1e7223 */ /* 0x000fca000000001e */
[----:B------:R-:W-:-:S05]  /*37f0*/  F2FP.SATFINITE.E4M3.F32.PACK_AB_MERGE_C R31, RZ, R30, RZ ;  /* 0x0000001eff1f723e */ /* 0x000fca00048070ff */
[----:B------:R4:W-:Y:S01]  /*3800*/  @!P5 STG.E.U8 desc[UR16][R10.64], R31 ;  /* 0x0000001f0a00d986 */ /* 0x0009e2000c101110 */
[----:B------:R-:W-:Y:S05]  /*3810*/  @P3 BRA `(.L_x_46) ;  /* 0x0000000000043947 */ /* 0x000fea0003800000 */
[----:B------:R0:W5:Y:S02]  /*3820*/  LDG.E.U8 R7, desc[UR16][R26.64+0x1] ;  /* 0x000001101a077981 */ /* 0x000164000c1e1100 */
.L_x_46:
[----:B------:R-:W-:Y:S05]  /*3830*/  BSYNC B1 ;  /* 0x0000000000017941 */ /* 0x000fea0003800000 */
.L_x_45:
[----:B-----5:R-:W-:Y:S01]  /*3840*/  LOP3.LUT R7, R7, 0xff, RZ, 0xc0, !PT ;  /* 0x000000ff07077812 */ /* 0x020fe200078ec0ff */
[----:B------:R-:W-:Y:S01]  /*3850*/  BSSY B1, `(.L_x_47) ;  /* 0x000000b000017945 */ /* 0x000fe20003800000 */
[----:B------:R-:W-:Y:S02]  /*3860*/  ISETP.LT.OR P4, PT, R29, 0x9, !P0 ;  /* 0x000000091d00780c */ /* 0x000fe40004781670 */
[----:B------:R-:W-:-:S05]  /*3870*/  F2FP.F16.E4M3.UNPACK_B R7, R7 ;  /* 0x00000007ff07723e */ /* 0x000fca00020006ff */
[----:B------:R-:W-:-:S05]  /*3880*/  HADD2.F32 R30, -RZ, R7.H0_H0 ;  /* 0x20000007ff1e7230 */ /* 0x000fca0000004100 */
[----:B------:R-:W-:-:S04]  /*3890*/  FMUL R7, R30, R9 ;  /* 0x000000091e077220 */ /* 0x000fc80000400000 */
[----:B------:R-:W-:-:S05]  /*38a0*/  FFMA R7, R136, R8, R7 ;  /* 0x0000000888077223 */ /* 0x000fca0000000007 */
[----:B----4-:R-:W-:Y:S02]  /*38b0*/  F2FP.SATFINITE.E4M3.F32.PACK_AB_MERGE_C R31, RZ, R7, RZ ;  /* 0x00000007ff1f723e */ /* 0x010fe400048070ff */
[----:B------:R-:W-:-:S03]  /*38c0*/  PRMT R7, RZ, 0x7610, R7 ;  /* 0x00007610ff077816 */ /* 0x000fc60000000007 */
[----:B------:R4:W-:Y:S01]  /*38d0*/  @!P3 STG.E.U8 desc[UR16][R10.64+0x1], R31 ;  /* 0x0000011f0a00b986 */ /* 0x0009e2000c101110 */
[----:B------:R-:W-:Y:S05]  /*38e0*/  @P4 BRA `(.L_x_48) ;  /* 0x0000000000044947 */ /* 0x000fea0003800000 */
[----:B------:R0:W5:Y:S02]  /*38f0*/  LDG.E.U8 R7, desc[UR16][R24.64+0x8] ;  /* 0x0000081018077981 */ /* 0x000164000c1e1100 */
.L_x_48:
[----:B------:R-:W-:Y:S05]  /*3900*/  BSYNC B1 ;  /* 0x0000000000017941 */ /* 0x000fea0003800000 */
.L_x_47:
        /* <DEDUP_REMOVED lines=8> */
[----:B----4-:R-:W-:-:S05]  /*3990*/  F2FP.SATFINITE.E4M3.F32.PACK_AB_MERGE_C R31, RZ, R30, RZ ;  /* 0x0000001eff1f723e */ /* 0x010fca00048070ff */
[----:B------:R4:W-:Y:S01]  /*39a0*/  @!P4 STG.E.U8 desc[UR16][R12.64+0x8], R31 ;  /* 0x0000081f0c00c986 */ /* 0x0009e2000c101110 */
[----:B------:R-:W-:Y:S05]  /*39b0*/  @P3 BRA `(.L_x_50) ;  /* 0x0000000000043947 */ /* 0x000fea0003800000 */
[----:B------:R0:W5:Y:S02]  /*39c0*/  LDG.E.U8 R7, desc[UR16][R24.64+0x9] ;  /* 0x0000091018077981 */ /* 0x000164000c1e1100 */
.L_x_50:
[----:B------:R-:W-:Y:S05]  /*39d0*/  BSYNC B1 ;  /* 0x0000000000017941 */ /* 0x000fea0003800000 */
.L_x_49:
        /* <DEDUP_REMOVED lines=12> */
.L_x_52:
[----:B------:R-:W-:Y:S05]  /*3aa0*/  BSYNC B1 ;  /* 0x0000000000017941 */ /* 0x000fea0003800000 */
.L_x_51:
        /* <DEDUP_REMOVED lines=12> */
.L_x_54:
[----:B------:R-:W-:Y:S05]  /*3b70*/  BSYNC B1 ;  /* 0x0000000000017941 */ /* 0x000fea0003800000 */
.L_x_53:
        /* <DEDUP_REMOVED lines=12> */
.L_x_56:
[----:B------:R-:W-:Y:S05]  /*3c40*/  BSYNC B1 ;  /* 0x0000000000017941 */ /* 0x000fea0003800000 */
.L_x_55:
        /* <DEDUP_REMOVED lines=12> */
.L_x_58:
[----:B------:R-:W-:Y:S05]  /*3d10*/  BSYNC B1 ;  /* 0x0000000000017941 */ /* 0x000fea0003800000 */
.L_x_57:
        /* <DEDUP_REMOVED lines=12> */
.L_x_60:
[----:B------:R-:W-:Y:S05]  /*3de0*/  BSYNC B1 ;  /* 0x0000000000017941 */ /* 0x000fea0003800000 */
.L_x_59:
        /* <DEDUP_REMOVED lines=12> */
.L_x_62:
[----:B------:R-:W-:Y:S05]  /*3eb0*/  BSYNC B1 ;  /* 0x0000000000017941 */ /* 0x000fea0003800000 */
.L_x_61:
        /* <DEDUP_REMOVED lines=12> */
.L_x_64:
[----:B------:R-:W-:Y:S05]  /*3f80*/  BSYNC B1 ;  /* 0x0000000000017941 */ /* 0x000fea0003800000 */
.L_x_63:
        /* <DEDUP_REMOVED lines=12> */
.L_x_66:
[----:B------:R-:W-:Y:S05]  /*4050*/  BSYNC B1 ;  /* 0x0000000000017941 */ /* 0x000fea0003800000 */
.L_x_65:
        /* <DEDUP_REMOVED lines=12> */
.L_x_68:
[----:B------:R-:W-:Y:S05]  /*4120*/  BSYNC B1 ;  /* 0x0000000000017941 */ /* 0x000fea0003800000 */
.L_x_67:
        /* <DEDUP_REMOVED lines=12> */
.L_x_70:
[----:B------:R-:W-:Y:S05]  /*41f0*/  BSYNC B1 ;  /* 0x0000000000017941 */ /* 0x000fea0003800000 */
.L_x_69:
        /* <DEDUP_REMOVED lines=12> */
.L_x_72:
[----:B------:R-:W-:Y:S05]  /*42c0*/  BSYNC B1 ;  /* 0x0000000000017941 */ /* 0x000fea0003800000 */
.L_x_71:
        /* <DEDUP_REMOVED lines=12> */
.L_x_74:
[----:B------:R-:W-:Y:S05]  /*4390*/  BSYNC B1 ;  /* 0x0000000000017941 */ /* 0x000fea0003800000 */
.L_x_73:
        /* <DEDUP_REMOVED lines=12> */
.L_x_76:
[----:B------:R-:W-:Y:S05]  /*4460*/  BSYNC B1 ;  /* 0x0000000000017941 */ /* 0x000fea0003800000 */
.L_x_75:
        /* <DEDUP_REMOVED lines=12> */
.L_x_78:
[----:B------:R-:W-:Y:S05]  /*4530*/  BSYNC B1 ;  /* 0x0000000000017941 */ /* 0x000fea0003800000 */
.L_x_77:
        /* <DEDUP_REMOVED lines=12> */
.L_x_80:
[----:B------:R-:W-:Y:S05]  /*4600*/  BSYNC B1 ;  /* 0x0000000000017941 */ /* 0x000fea0003800000 */
.L_x_79:
        /* <DEDUP_REMOVED lines=12> */
.L_x_82:
[----:B------:R-:W-:Y:S05]  /*46d0*/  BSYNC B1 ;  /* 0x0000000000017941 */ /* 0x000fea0003800000 */
.L_x_81:
        /* <DEDUP_REMOVED lines=12> */
.L_x_84:
[----:B------:R-:W-:Y:S05]  /*47a0*/  BSYNC B1 ;  /* 0x0000000000017941 */ /* 0x000fea0003800000 */
.L_x_83:
        /* <DEDUP_REMOVED lines=12> */
.L_x_86:
[----:B------:R-:W-:Y:S05]  /*4870*/  BSYNC B1 ;  /* 0x0000000000017941 */ /* 0x000fea0003800000 */
.L_x_85:
        /* <DEDUP_REMOVED lines=12> */
.L_x_88:
[----:B------:R-:W-:Y:S05]  /*4940*/  BSYNC B1 ;  /* 0x0000000000017941 */ /* 0x000fea0003800000 */
.L_x_87:
        /* <DEDUP_REMOVED lines=12> */
.L_x_90:
[----:B------:R-:W-:Y:S05]  /*4a10*/  BSYNC B1 ;  /* 0x0000000000017941 */ /* 0x000fea0003800000 */
.L_x_89:
        /* <DEDUP_REMOVED lines=12> */
.L_x_92:
[----:B------:R-:W-:Y:S05]  /*4ae0*/  BSYNC B1 ;  /* 0x0000000000017941 */ /* 0x000fea0003800000 */
.L_x_91:
        /* <DEDUP_REMOVED lines=12> */
.L_x_94:
[----:B------:R-:W-:Y:S05]  /*4bb0*/  BSYNC B1 ;  /* 0x0000000000017941 */ /* 0x000fea0003800000 */
.L_x_93:
        /* <DEDUP_REMOVED lines=12> */
.L_x_96:
[----:B------:R-:W-:Y:S05]  /*4c80*/  BSYNC B1 ;  /* 0x0000000000017941 */ /* 0x000fea0003800000 */
.L_x_95:
        /* <DEDUP_REMOVED lines=12> */
.L_x_98:
[----:B------:R-:W-:Y:S05]  /*4d50*/  BSYNC B1 ;  /* 0x0000000000017941 */ /* 0x000fea0003800000 */
.L_x_97:
        /* <DEDUP_REMOVED lines=12> */
.L_x_100:
[----:B------:R-:W-:Y:S05]  /*4e20*/  BSYNC B1 ;  /* 0x0000000000017941 */ /* 0x000fea0003800000 */
.L_x_99:
        /* <DEDUP_REMOVED lines=12> */
.L_x_102:
[----:B------:R-:W-:Y:S05]  /*4ef0*/  BSYNC B1 ;  /* 0x0000000000017941 */ /* 0x000fea0003800000 */
.L_x_101:
        /* <DEDUP_REMOVED lines=12> */
.L_x_104:
[----:B------:R-:W-:Y:S05]  /*4fc0*/  BSYNC B1 ;  /* 0x0000000000017941 */ /* 0x000fea0003800000 */
.L_x_103:
        /* <DEDUP_REMOVED lines=12> */
.L_x_106:
[----:B------:R-:W-:Y:S05]  /*5090*/  BSYNC B1 ;  /* 0x0000000000017941 */ /* 0x000fea0003800000 */
.L_x_105:
        /* <DEDUP_REMOVED lines=12> */
.L_x_108:
[----:B------:R-:W-:Y:S05]  /*5160*/  BSYNC B1 ;  /* 0x0000000000017941 */ /* 0x000fea0003800000 */
.L_x_107:
        /* <DEDUP_REMOVED lines=12> */
.L_x_110:
[----:B------:R-:W-:Y:S05]  /*5230*/  BSYNC B1 ;  /* 0x0000000000017941 */ /* 0x000fea0003800000 */
.L_x_109:
        /* <DEDUP_REMOVED lines=12> */
.L_x_112:
[----:B------:R-:W-:Y:S05]  /*5300*/  BSYNC B1 ;  /* 0x0000000000017941 */ /* 0x000fea0003800000 */
.L_x_111:
        /* <DEDUP_REMOVED lines=12> */
.L_x_114:
[----:B------:R-:W-:Y:S05]  /*53d0*/  BSYNC B1 ;  /* 0x0000000000017941 */ /* 0x000fea0003800000 */
.L_x_113:
        /* <DEDUP_REMOVED lines=12> */
.L_x_116:
[----:B------:R-:W-:Y:S05]  /*54a0*/  BSYNC B1 ;  /* 0x0000000000017941 */ /* 0x000fea0003800000 */
.L_x_115:
        /* <DEDUP_REMOVED lines=12> */
.L_x_118:
[----:B------:R-:W-:Y:S05]  /*5570*/  BSYNC B1 ;  /* 0x0000000000017941 */ /* 0x000fea0003800000 */
.L_x_117:
        /* <DEDUP_REMOVED lines=12> */
.L_x_120:
[----:B------:R-:W-:Y:S05]  /*5640*/  BSYNC B1 ;  /* 0x0000000000017941 */ /* 0x000fea0003800000 */
.L_x_119:
        /* <DEDUP_REMOVED lines=12> */
.L_x_122:
[----:B------:R-:W-:Y:S05]  /*5710*/  BSYNC B1 ;  /* 0x0000000000017941 */ /* 0x000fea0003800000 */
.L_x_121:
        /* <DEDUP_REMOVED lines=12> */
.L_x_124:
[----:B------:R-:W-:Y:S05]  /*57e0*/  BSYNC B1 ;  /* 0x0000000000017941 */ /* 0x000fea0003800000 */
.L_x_123:
        /* <DEDUP_REMOVED lines=12> */
.L_x_126:
[----:B------:R-:W-:Y:S05]  /*58b0*/  BSYNC B1 ;  /* 0x0000000000017941 */ /* 0x000fea0003800000 */
.L_x_125:
        /* <DEDUP_REMOVED lines=12> */
.L_x_128:
[----:B------:R-:W-:Y:S05]  /*5980*/  BSYNC B1 ;  /* 0x0000000000017941 */ /* 0x000fea0003800000 */
.L_x_127:
        /* <DEDUP_REMOVED lines=12> */
.L_x_130:
[----:B------:R-:W-:Y:S05]  /*5a50*/  BSYNC B1 ;  /* 0x0000000000017941 */ /* 0x000fea0003800000 */
.L_x_129:
        /* <DEDUP_REMOVED lines=12> */
.L_x_132:
[----:B------:R-:W-:Y:S05]  /*5b20*/  BSYNC B1 ;  /* 0x0000000000017941 */ /* 0x000fea0003800000 */
.L_x_131:
        /* <DEDUP_REMOVED lines=12> */
.L_x_134:
[----:B------:R-:W-:Y:S05]  /*5bf0*/  BSYNC B1 ;  /* 0x0000000000017941 */ /* 0x000fea0003800000 */
.L_x_133:
        /* <DEDUP_REMOVED lines=12> */
.L_x_136:
[----:B------:R-:W-:Y:S05]  /*5cc0*/  BSYNC B1 ;  /* 0x0000000000017941 */ /* 0x000fea0003800000 */
.L_x_135:
        /* <DEDUP_REMOVED lines=12> */
.L_x_138:
[----:B------:R-:W-:Y:S05]  /*5d90*/  BSYNC B1 ;  /* 0x0000000000017941 */ /* 0x000fea0003800000 */
.L_x_137:
        /* <DEDUP_REMOVED lines=12> */
.L_x_140:
[----:B------:R-:W-:Y:S05]  /*5e60*/  BSYNC B1 ;  /* 0x0000000000017941 */ /* 0x000fea0003800000 */
.L_x_139:
        /* <DEDUP_REMOVED lines=12> */
.L_x_142:
[----:B------:R-:W-:Y:S05]  /*5f30*/  BSYNC B1 ;  /* 0x0000000000017941 */ /* 0x000fea0003800000 */
.L_x_141:
        /* <DEDUP_REMOVED lines=12> */
.L_x_144:
[----:B------:R-:W-:Y:S05]  /*6000*/  BSYNC B1 ;  /* 0x0000000000017941 */ /* 0x000fea0003800000 */
.L_x_143:
        /* <DEDUP_REMOVED lines=12> */
.L_x_146:
[----:B------:R-:W-:Y:S05]  /*60d0*/  BSYNC B1 ;  /* 0x0000000000017941 */ /* 0x000fea0003800000 */
.L_x_145:
        /* <DEDUP_REMOVED lines=12> */
.L_x_148:
[----:B------:R-:W-:Y:S05]  /*61a0*/  BSYNC B1 ;  /* 0x0000000000017941 */ /* 0x000fea0003800000 */
.L_x_147:
        /* <DEDUP_REMOVED lines=12> */
.L_x_150:
[----:B------:R-:W-:Y:S05]  /*6270*/  BSYNC B1 ;  /* 0x0000000000017941 */ /* 0x000fea0003800000 */
.L_x_149:
        /* <DEDUP_REMOVED lines=12> */
.L_x_152:
[----:B------:R-:W-:Y:S05]  /*6340*/  BSYNC B1 ;  /* 0x0000000000017941 */ /* 0x000fea0003800000 */
.L_x_151:
        /* <DEDUP_REMOVED lines=12> */
.L_x_154:
[----:B------:R-:W-:Y:S05]  /*6410*/  BSYNC B1 ;  /* 0x0000000000017941 */ /* 0x000fea0003800000 */
.L_x_153:
        /* <DEDUP_REMOVED lines=12> */
.L_x_156:
[----:B------:R-:W-:Y:S05]  /*64e0*/  BSYNC B1 ;  /* 0x0000000000017941 */ /* 0x000fea0003800000 */
.L_x_155:
        /* <DEDUP_REMOVED lines=8> */
[----:B0-----:R-:W-:-:S05]  /*6570*/  F2FP.SATFINITE.E4M3.F32.PACK_AB_MERGE_C R19, RZ, R20, RZ ;  /* 0x00000014ff13723e */ /* 0x001fca00048070ff */
[----:B------:R0:W-:Y:S01]  /*6580*/  @!P4 STG.E.U8 desc[UR16][R10.64+0x70], R19 ;  /* 0x000070130a00c986 */ /* 0x0001e2000c101110 */
[----:B------:R-:W-:Y:S05]  /*6590*/  @P3 BRA `(.L_x_158) ;  /* 0x0000000000043947 */ /* 0x000fea0003800000 */
[----:B------:R0:W5:Y:S02]  /*65a0*/  LDG.E.U8 R7, desc[UR16][R26.64+0x71] ;  /* 0x000071101a077981 */ /* 0x000164000c1e1100 */
.L_x_158:
[----:B------:R-:W-:Y:S05]  /*65b0*/  BSYNC B1 ;  /* 0x0000000000017941 */ /* 0x000fea0003800000 */
.L_x_157:
[----:B-----5:R-:W-:Y:S01]  /*65c0*/  LOP3.LUT R7, R7, 0xff, RZ, 0xc0, !PT ;  /* 0x000000ff07077812 */ /* 0x020fe200078ec0ff */
[----:B------:R-:W-:Y:S01]  /*65d0*/  BSSY B1, `(.L_x_159) ;  /* 0x000000b000017945 */ /* 0x000fe20003800000 */
[----:B------:R-:W-:Y:S02]  /*65e0*/  ISETP.LT.OR P4, PT, R29, 0x79, !P0 ;  /* 0x000000791d00780c */ /* 0x000fe40004781670 */
[----:B------:R-:W-:-:S05]  /*65f0*/  F2FP.F16.E4M3.UNPACK_B R7, R7 ;  /* 0x00000007ff07723e */ /* 0x000fca00020006ff */
[----:B------:R-:W-:-:S05]  /*6600*/  HADD2.F32 R20, -RZ, R7.H0_H0 ;  /* 0x20000007ff147230 */ /* 0x000fca0000004100 */
[----:B------:R-:W-:-:S04]  /*6610*/  FMUL R7, R20, R9 ;  /* 0x0000000914077220 */ /* 0x000fc80000400000 */
[----:B------:R-:W-:-:S05]  /*6620*/  FFMA R7, R18, R8, R7 ;  /* 0x0000000812077223 */ /* 0x000fca0000000007 */
[----:B0-----:R-:W-:Y:S02]  /*6630*/  F2FP.SATFINITE.E4M3.F32.PACK_AB_MERGE_C R19, RZ, R7, RZ ;  /* 0x00000007ff13723e */ /* 0x001fe400048070ff */
[----:B------:R-:W-:-:S03]  /*6640*/  PRMT R7, RZ, 0x7610, R7 ;  /* 0x00007610ff077816 */ /* 0x000fc60000000007 */
[----:B------:R0:W-:Y:S01]  /*6650*/  @!P3 STG.E.U8 desc[UR16][R10.64+0x71], R19 ;  /* 0x000071130a00b986 */ /* 0x0001e2000c101110 */
[----:B------:R-:W-:Y:S05]  /*6660*/  @P4 BRA `(.L_x_160) ;  /* 0x0000000000044947 */ /* 0x000fea0003800000 */
[----:B------:R0:W5:Y:S02]  /*6670*/  LDG.E.U8 R7, desc[UR16][R24.64+0x78] ;  /* 0x0000781018077981 */ /* 0x000164000c1e1100 */
.L_x_160:
[----:B------:R-:W-:Y:S05]  /*6680*/  BSYNC B1 ;  /* 0x0000000000017941 */ /* 0x000fea0003800000 */
.L_x_159:
        /* <DEDUP_REMOVED lines=12> */
.L_x_162:
[----:B------:R-:W-:Y:S05]  /*6750*/  BSYNC B1 ;  /* 0x0000000000017941 */ /* 0x000fea0003800000 */
.L_x_161:
        /* <DEDUP_REMOVED lines=12> */
.L_x_164:
[----:B------:R-:W-:Y:S05]  /*6820*/  BSYNC B1 ;  /* 0x0000000000017941 */ /* 0x000fea0003800000 */
.L_x_163:
[----:B-----5:R-:W-:Y:S01]  /*6830*/  LOP3.LUT R7, R7, 0xff, RZ, 0xc0, !PT ;  /* 0x000000ff07077812 */ /* 0x020fe200078ec0ff */
[----:B------:R-:W-:Y:S01]  /*6840*/  BSSY B1, `(.L_x_165) ;  /* 0x000000b000017945 */ /* 0x000fe20003800000 */
[----:B------:R-:W-:Y:S02]  /*6850*/  ISETP.LT.OR P1, PT, R29, 0x7a, !P1 ;  /* 0x0000007a1d00780c */ /* 0x000fe40004f21670 */
[----:B------:R-:W-:-:S05]  /*6860*/  F2FP.F16.E4M3.UNPACK_B R7, R7 ;  /* 0x00000007ff07723e */ /* 0x000fca00020006ff */
[----:B01----:R-:W-:Y:S01]  /*6870*/  HADD2.F32 R12, -RZ, R7.H0_H0 ;  /* 0x20000007ff0c7230 */ /* 0x003fe20000004100 */
[----:B------:R-:W-:-:S04]  /*6880*/  PRMT R7, RZ, 0x7610, R7 ;  /* 0x00007610ff077816 */ /* 0x000fc80000000007 */
[----:B------:R-:W-:-:S04]  /*6890*/  FMUL R12, R12, R9 ;  /* 0x000000090c0c7220 */ /* 0x000fc80000400000 */
[----:B------:R-:W-:-:S05]  /*68a0*/  FFMA R12, R17, R8, R12 ;  /* 0x00000008110c7223 */ /* 0x000fca000000000c */
[----:B------:R-:W-:-:S05]  /*68b0*/  F2FP.SATFINITE.E4M3.F32.PACK_AB_MERGE_C R13, RZ, R12, RZ ;  /* 0x0000000cff0d723e */ /* 0x000fca00048070ff */
[----:B------:R0:W-:Y:S01]  /*68c0*/  @!P3 STG.E.U8 desc[UR16][R10.64+0x78], R13 ;  /* 0x0000780d0a00b986 */ /* 0x0001e2000c101110 */
[----:B------:R-:W-:Y:S05]  /*68d0*/  @P1 BRA `(.L_x_166) ;  /* 0x0000000000041947 */ /* 0x000fea0003800000 */
[----:B------:R1:W5:Y:S02]  /*68e0*/  LDG.E.U8 R7, desc[UR16][R26.64+0x79] ;  /* 0x000079101a077981 */ /* 0x000364000c1e1100 */
.L_x_166:
[----:B------:R-:W-:Y:S05]  /*68f0*/  BSYNC B1 ;  /* 0x0000000000017941 */ /* 0x000fea0003800000 */
.L_x_165:
[----:B------:R-:W-:Y:S05]  /*6900*/  @P1 BRA `(.L_x_167) ;  /* 0x0000001000281947 */ /* 0x000fea0003800000 */
[----:B-----5:R-:W-:-:S04]  /*6910*/  LOP3.LUT R7, R7, 0xff, RZ, 0xc0, !PT ;  /* 0x000000ff07077812 */ /* 0x020fc800078ec0ff */
[----:B------:R-:W-:-:S05]  /*6920*/  F2FP.F16.E4M3.UNPACK_B R7, R7 ;  /* 0x00000007ff07723e */ /* 0x000fca00020006ff */
[----:B------:R-:W-:-:S05]  /*6930*/  HADD2.F32 R12, -RZ, R7.H0_H0 ;  /* 0x20000007ff0c7230 */ /* 0x000fca0000004100 */
[----:B------:R-:W-:-:S04]  /*6940*/  FMUL R7, R12, R9 ;  /* 0x000000090c077220 */ /* 0x000fc80000400000 */
[----:B------:R-:W-:-:S05]  /*6950*/  FFMA R7, R16, R8, R7 ;  /* 0x0000000810077223 */ /* 0x000fca0000000007 */
[----:B------:R-:W-:-:S05]  /*6960*/  F2FP.SATFINITE.E4M3.F32.PACK_AB_MERGE_C R7, RZ, R7, RZ ;  /* 0x00000007ff07723e */ /* 0x000fca00048070ff */
[----:B------:R0:W-:Y:S01]  /*6970*/  STG.E.U8 desc[UR16][R10.64+0x79], R7 ;  /* 0x000079070a007986 */ /* 0x0001e2000c101110 */
[----:B------:R-:W-:Y:S05]  /*6980*/  BRA `(.L_x_167) ;  /* 0x0000001000087947 */ /* 0x000fea0003800000 */
.L_x_38:
[----:B------:R-:W-:Y:S01]  /*6990*/  ISETP.GE.AND P1, PT, R36, 0x1, PT ;  /* 0x000000012400780c */ /* 0x000fe20003f26270 */
[-C--:B--2---:R-:W-:Y:S01]  /*69a0*/  FMUL R143, R143, R8.reuse ;  /* 0x000000088f8f7220 */ /* 0x084fe20000400000 */
[-C--:B------:R-:W-:Y:S01]  /*69b0*/  FMUL R138, R138, R8.reuse ;  /* 0x000000088a8a7220 */ /* 0x080fe20000400000 */
[----:B------:R-:W-:Y:S01]  /*69c0*/  ISETP.GE.AND P0, PT, R36, 0x9, PT ;  /* 0x000000092400780c */ /* 0x000fe20003f06270 */
[-C--:B------:R-:W-:Y:S01]  /*69d0*/  FMUL R141, R141, R8.reuse ;  /* 0x000000088d8d7220 */ /* 0x080fe20000400000 */
[C---:B------:R-:W-:Y:S01]  /*69e0*/  ISETP.LT.OR P4, PT, R29.reuse, 0x1, !P1 ;  /* 0x000000011d00780c */ /* 0x040fe20004f81670 */
[-C--:B------:R-:W-:Y:S01]  /*69f0*/  FMUL R136, R136, R8.reuse ;  /* 0x0000000888887220 */ /* 0x080fe20000400000 */
[----:B------:R-:W-:Y:S01]  /*6a00*/  ISETP.LT.OR P5, PT, R29, 0x2, !P1 ;  /* 0x000000021d00780c */ /* 0x000fe20004fa1670 */
[-C--:B------:R-:W-:Y:S01]  /*6a10*/  FMUL R139, R139, R8.reuse ;  /* 0x000000088b8b7220 */ /* 0x080fe20000400000 */
[----:B------:R-:W-:Y:S01]  /*6a20*/  F2FP.SATFINITE.E4M3.F32.PACK_AB_MERGE_C R143, RZ, R143, RZ ;  /* 0x0000008fff8f723e */ /* 0x000fe200048070ff */
[----:B------:R-:W-:Y:S01]  /*6a30*/  FMUL R134, R134, R8 ;  /* 0x0000000886867220 */ /* 0x000fe20000400000 */
[----:B------:R-:W-:Y:S01]  /*6a40*/  F2FP.SATFINITE.E4M3.F32.PACK_AB_MERGE_C R7, RZ, R138, RZ ;  /* 0x0000008aff07723e */ /* 0x000fe200048070ff */
[-C--:B------:R-:W-:Y:S01]  /*6a50*/  FMUL R137, R137, R8.reuse ;  /* 0x0000000889897220 */ /* 0x080fe20000400000 */
[C---:B------:R-:W-:Y:S01]  /*6a60*/  ISETP.LT.OR P3, PT, R29.reuse, 0x1, !P0 ;  /* 0x000000011d00780c */ /* 0x040fe20004761670 */
[-C--:B------:R-:W-:Y:S01]  /*6a70*/  FMUL R132, R132, R8.reuse ;  /* 0x0000000884847220 */ /* 0x080fe20000400000 */
[----:B------:R-:W-:Y:S01]  /*6a80*/  ISETP.LT.OR P6, PT, R29, 0xa, !P1 ;  /* 0x0000000a1d00780c */ /* 0x000fe20004fc1670 */
[-C--:B------:R-:W-:Y:S01]  /*6a90*/  FMUL R135, R135, R8.reuse ;  /* 0x0000000887877220 */ /* 0x080fe20000400000 */
[----:B------:R-:W-:Y:S01]  /*6aa0*/  F2FP.SATFINITE.E4M3.F32.PACK_AB_MERGE_C R141, RZ, R141, RZ ;  /* 0x0000008dff8d723e */ /* 0x000fe200048070ff */
[----:B------:R-:W-:Y:S01]  /*6ab0*/  @!P4 STG.E.U8 desc[UR16][R12.64], R143 ;  /* 0x0000008f0c00c986 */ /* 0x000fe2000c101110 */
[C---:B------:R-:W-:Y:S01]  /*6ac0*/  ISETP.LT.OR P4, PT, R29.reuse, 0x2, !P0 ;  /* 0x000000021d00780c */ /* 0x040fe20004781670 */
[----:B------:R-:W-:Y:S01]  /*6ad0*/  FMUL R130, R130, R8 ;  /* 0x0000000882827220 */ /* 0x000fe20000400000 */
[----:B------:R-:W-:Y:S01]  /*6ae0*/  F2FP.SATFINITE.E4M3.F32.PACK_AB_MERGE_C R25, RZ, R136, RZ ;  /* 0x00000088ff19723e */ /* 0x000fe200048070ff */
[----:B------:R0:W-:Y:S01]  /*6af0*/  @!P5 STG.E.U8 desc[UR16][R12.64+0x1], R7 ;  /* 0x000001070c00d986 */ /* 0x0001e2000c101110 */
[----:B------:R-:W-:Y:S01]  /*6b00*/  ISETP.LT.OR P5, PT, R29, 0x9, !P1 ;  /* 0x000000091d00780c */ /* 0x000fe20004fa1670 */
[-C--:B------:R-:W-:Y:S01]  /*6b10*/  FMUL R133, R133, R8.reuse ;  /* 0x0000000885857220 */ /* 0x080fe20000400000 */
[----:B------:R-:W-:Y:S01]  /*6b20*/  F2FP.SATFINITE.E4M3.F32.PACK_AB_MERGE_C R139, RZ, R139, RZ ;  /* 0x0000008bff8b723e */ /* 0x000fe200048070ff */
[----:B------:R-:W-:Y:S01]  /*6b30*/  @!P3 STG.E.U8 desc[UR16][R10.64], R141 ;  /* 0x0000008d0a00b986 */ /* 0x000fe2000c101110 */
[----:B------:R-:W-:Y:S01]  /*6b40*/  ISETP.LT.OR P3, PT, R29, 0x9, !P0 ;  /* 0x000000091d00780c */ /* 0x000fe20004761670 */
[-C--:B------:R-:W-:Y:S01]  /*6b50*/  FMUL R128, R128, R8.reuse ;  /* 0x0000000880807220 */ /* 0x080fe20000400000 */
[----:B------:R-:W-:Y:S01]  /*6b60*/  F2FP.SATFINITE.E4M3.F32.PACK_AB_MERGE_C R137, RZ, R137, RZ ;  /* 0x00000089ff89723e */ /* 0x000fe200048070ff */
[-C--:B------:R-:W-:Y:S01]  /*6b70*/  FMUL R131, R131, R8.reuse ;  /* 0x0000000883837220 */ /* 0x080fe20000400000 */
[----:B------:R-:W-:Y:S01]  /*6b80*/  F2FP.SATFINITE.E4M3.F32.PACK_AB_MERGE_C R135, RZ, R135, RZ ;  /* 0x00000087ff87723e */ /* 0x000fe200048070ff */
[----:B------:R1:W-:Y:S01]  /*6b90*/  @!P4 STG.E.U8 desc[UR16][R10.64+0x1], R25 ;  /* 0x000001190a00c986 */ /* 0x0003e2000c101110 */
[C---:B------:R-:W-:Y:S01]  /*6ba0*/  ISETP.LT.OR P4, PT, R29.reuse, 0xa, !P0 ;  /* 0x0000000a1d00780c */ /* 0x040fe20004781670 */
[----:B------:R-:W-:Y:S01]  /*6bb0*/  FMUL R126, R126, R8 ;  /* 0x000000087e7e7220 */ /* 0x000fe20000400000 */
[----:B0-----:R-:W-:Y:S01]  /*6bc0*/  F2FP.SATFINITE.E4M3.F32.PACK_AB_MERGE_C R7, RZ, R134, RZ ;  /* 0x00000086ff07723e */ /* 0x001fe200048070ff */
[----:B------:R-:W-:Y:S01]  /*6bd0*/  @!P5 STG.E.U8 desc[UR16][R12.64+0x8], R139 ;  /* 0x0000088b0c00d986 */ /* 0x000fe2000c101110 */
[----:B------:R-:W-:Y:S01]  /*6be0*/  ISETP.LT.OR P5, PT, R29, 0x11, !P1 ;  /* 0x000000111d00780c */ /* 0x000fe20004fa1670 */
[-C--:B------:R-:W-:Y:S01]  /*6bf0*/  FMUL R129, R129, R8.reuse ;  /* 0x0000000881817220 */ /* 0x080fe20000400000 */
[----:B------:R-:W-:Y:S01]  /*6c00*/  F2FP.SATFINITE.E4M3.F32.PACK_AB_MERGE_C R133, RZ, R133, RZ ;  /* 0x00000085ff85723e */ /* 0x000fe200048070ff */
[----:B------:R0:W-:Y:S01]  /*6c10*/  @!P6 STG.E.U8 desc[UR16][R12.64+0x9], R7 ;  /* 0x000009070c00e986 */ /* 0x0001e2000c101110 */
[----:B------:R-:W-:Y:S01]  /*6c20*/  ISETP.LT.OR P6, PT, R29, 0x12, !P1 ;  /* 0x000000121d00780c */ /* 0x000fe20004fc1670 */
[----:B------:R-:W-:Y:S01]  /*6c30*/  FMUL R124, R124, R8 ;  /* 0x000000087c7c7220 */ /* 0x000fe20000400000 */
[----:B------:R-:W-:Y:S01]  /*6c40*/  F2FP.SATFINITE.E4M3.F32.PACK_AB_MERGE_C R131, RZ, R131, RZ ;  /* 0x00000083ff83723e */ /* 0x000fe200048070ff */
[----:B------:R-:W-:Y:S01]  /*6c50*/  @!P3 STG.E.U8 desc[UR16][R10.64+0x8], R137 ;  /* 0x000008890a00b986 */ /* 0x000fe2000c101110 */
[----:B-1----:R-:W-:Y:S01]  /*6c60*/  F2FP.SATFINITE.E4M3.F32.PACK_AB_MERGE_C R25, RZ, R132, RZ ;  /* 0x00000084ff19723e */ /* 0x002fe200048070ff */
[-C--:B------:R-:W-:Y:S01]  /*6c70*/  FMUL R127, R127, R8.reuse ;  /* 0x000000087f7f7220 */ /* 0x080fe20000400000 */
[C---:B------:R-:W-:Y:S01]  /*6c80*/  ISETP.LT.OR P3, PT, R29.reuse, 0x11, !P0 ;  /* 0x000000111d00780c */ /* 0x040fe20004761670 */
[-C--:B------:R-:W-:Y:S01]  /*6c90*/  FMUL R122, R122, R8.reuse ;  /* 0x000000087a7a7220 */ /* 0x080fe20000400000 */
[----:B------:R-:W-:Y:S01]  /*6ca0*/  F2FP.SATFINITE.E4M3.F32.PACK_AB_MERGE_C R129, RZ, R129, RZ ;  /* 0x00000081ff81723e */ /* 0x000fe200048070ff */
[----:B------:R1:W-:Y:S01]  /*6cb0*/  @!P4 STG.E.U8 desc[UR16][R10.64+0x9], R25 ;  /* 0x000009190a00c986 */ /* 0x0003e2000c101110 */
[----:B------:R-:W-:Y:S01]  /*6cc0*/  ISETP.LT.OR P4, PT, R29, 0x12, !P0 ;  /* 0x000000121d00780c */ /* 0x000fe20004781670 */
[----:B------:R-:W-:Y:S01]  /*6cd0*/  FMUL R125, R125, R8 ;  /* 0x000000087d7d7220 */ /* 0x000fe20000400000 */
[----:B0-----:R-:W-:Y:S01]  /*6ce0*/  F2FP.SATFINITE.E4M3.F32.PACK_AB_MERGE_C R7, RZ, R130, RZ ;  /* 0x00000082ff07723e */ /* 0x001fe200048070ff */
[----:B------:R-:W-:Y:S01]  /*6cf0*/  @!P5 STG.E.U8 desc[UR16][R12.64+0x10], R135 ;  /* 0x000010870c00d986 */ /* 0x000fe2000c101110 */
[C---:B------:R-:W-:Y:S01]  /*6d00*/  ISETP.LT.OR P5, PT, R29.reuse, 0x19, !P1 ;  /* 0x000000191d00780c */ /* 0x040fe20004fa1670 */
[-C--:B------:R-:W-:Y:S01]  /*6d10*/  FMUL R120, R120, R8.reuse ;  /* 0x0000000878787220 */ /* 0x080fe20000400000 */
[----:B------:R-:W-:Y:S01]  /*6d20*/  F2FP.SATFINITE.E4M3.F32.PACK_AB_MERGE_C R127, RZ, R127, RZ ;  /* 0x0000007fff7f723e */ /* 0x000fe200048070ff */
[----:B------:R0:W-:Y:S01]  /*6d30*/  @!P6 STG.E.U8 desc[UR16][R12.64+0x11], R7 ;  /* 0x000011070c00e986 */ /* 0x0001e2000c101110 */
[----:B------:R-:W-:Y:S01]  /*6d40*/  ISETP.LT.OR P6, PT, R29, 0x1a, !P1 ;  /* 0x0000001a1d00780c */ /* 0x000fe20004fc1670 */
[-C--:B------:R-:W-:Y:S01]  /*6d50*/  FMUL R123, R123, R8.reuse ;  /* 0x000000087b7b7220 */ /* 0x080fe20000400000 */
[----:B------:R-:W-:Y:S01]  /*6d60*/  FMUL R118, R118, R8 ;  /* 0x0000000876767220 */ /* 0x000fe20000400000 */
[----:B-1----:R-:W-:Y:S01]  /*6d70*/  F2FP.SATFINITE.E4M3.F32.PACK_AB_MERGE_C R25, RZ, R128, RZ ;  /* 0x00000080ff19723e */ /* 0x002fe200048070ff */
[----:B------:R-:W-:Y:S01]  /*6d80*/  @!P3 STG.E.U8 desc[UR16][R10.64+0x10], R133 ;  /* 0x000010850a00b986 */ /* 0x000fe2000c101110 */
[----:B------:R-:W-:Y:S01]  /*6d90*/  ISETP.LT.OR P3, PT, R29, 0x19, !P0 ;  /* 0x000000191d00780c */ /* 0x000fe20004761670 */
        /* <DEDUP_REMOVED lines=35> */
[----:B------:R-:W-:Y:S01]  /*6fd0*/  ISETP.LT.OR P3, PT, R29, 0x29, !P0 ;  /* 0x000000291d00780c */ /* 0x000fe20004761670 */
[-C--:B------:R-:W-:Y:S01]  /*6fe0*/  FMUL R111, R111, R8.reuse ;  /* 0x000000086f6f7220 */ /* 0x080fe20000400000 */
[-C--:B------:R-:W-:Y:S01]  /*6ff0*/  FMUL R106, R106, R8.reuse ;  /* 0x000000086a6a7220 */ /* 0x080fe20000400000 */
        /* <DEDUP_REMOVED lines=104> */
[----:B------:R-:W-:-:S02]  /*7680*/  ISETP.LT.OR P3, PT, R29, 0x59, !P0 ;  /* 0x000000591d00780c */ /* 0x000fc40004761670 */
[----:B------:R-:W-:Y:S01]  /*7690*/  F2FP.SATFINITE.E4M3.F32.PACK_AB_MERGE_C R21, RZ, R21, RZ ;  /* 0x00000015ff15723e */ /* 0x000fe200048070ff */
[----:B------:R1:W-:Y:S01]  /*76a0*/  @!P4 STG.E.U8 desc[UR16][R10.64+0x51], R25 ;  /* 0x000051190a00c986 */ /* 0x0003e2000c101110 */
[C---:B------:R-:W-:Y:S02]  /*76b0*/  ISETP.LT.OR P4, PT, R29.reuse, 0x5a, !P0 ;  /* 0x0000005a1d00780c */ /* 0x040fe40004781670 */
[----:B0-----:R-:W-:Y:S01]  /*76c0*/  F2FP.SATFINITE.E4M3.F32.PACK_AB_MERGE_C R7, RZ, R94, RZ ;  /* 0x0000005eff07723e */ /* 0x001fe200048070ff */
[----:B------:R-:W-:Y:S01]  /*76d0*/  @!P5 STG.E.U8 desc[UR16][R12.64+0x58], R99 ;  /* 0x000058630c00d986 */ /* 0x000fe2000c101110 */
[C---:B------:R-:W-:Y:S02]  /*76e0*/  ISETP.LT.OR P5, PT, R29.reuse, 0x61, !P1 ;  /* 0x000000611d00780c */ /* 0x040fe40004fa1670 */
[----:B------:R-:W-:Y:S01]  /*76f0*/  F2FP.SATFINITE.E4M3.F32.PACK_AB_MERGE_C R15, RZ, R15, RZ ;  /* 0x0000000fff0f723e */ /* 0x000fe200048070ff */
[----:B------:R0:W-:Y:S01]  /*7700*/  @!P6 STG.E.U8 desc[UR16][R12.64+0x59], R7 ;  /* 0x000059070c00e986 */ /* 0x0001e2000c101110 */
[----:B------:R-:W-:-:S02]  /*7710*/  ISETP.LT.OR P6, PT, R29, 0x62, !P1 ;  /* 0x000000621d00780c */ /* 0x000fc40004fc1670 */
[----:B------:R-:W-:Y:S01]  /*7720*/  F2FP.SATFINITE.E4M3.F32.PACK_AB_MERGE_C R17, RZ, R17, RZ ;  /* 0x00000011ff11723e */ /* 0x000fe200048070ff */
[----:B------:R-:W-:Y:S01]  /*7730*/  @!P3 STG.E.U8 desc[UR16][R10.64+0x58], R97 ;  /* 0x000058610a00b986 */ /* 0x000fe2000c101110 */
[----:B-1----:R-:W-:Y:S02]  /*7740*/  F2FP.SATFINITE.E4M3.F32.PACK_AB_MERGE_C R25, RZ, R92, RZ ;  /* 0x0000005cff19723e */ /* 0x002fe400048070ff */
[----:B------:R-:W-:-:S03]  /*7750*/  ISETP.LT.OR P3, PT, R29, 0x61, !P0 ;  /* 0x000000611d00780c */ /* 0x000fc60004761670 */
[----:B------:R1:W-:Y:S01]  /*7760*/  @!P4 STG.E.U8 desc[UR16][R10.64+0x59], R25 ;  /* 0x000059190a00c986 */ /* 0x0003e2000c101110 */
[C---:B------:R-:W-:Y:S02]  /*7770*/  ISETP.LT.OR P4, PT, R29.reuse, 0x62, !P0 ;  /* 0x000000621d00780c */ /* 0x040fe40004781670 */
[----:B0-----:R-:W-:Y:S01]  /*7780*/  F2FP.SATFINITE.E4M3.F32.PACK_AB_MERGE_C R7, RZ, R90, RZ ;  /* 0x0000005aff07723e */ /* 0x001fe200048070ff */
[----:B------:R-:W-:Y:S01]  /*7790*/  @!P5 STG.E.U8 desc[UR16][R12.64+0x60], R93 ;  /* 0x0000605d0c00d986 */ /* 0x000fe2000c101110 */
[----:B------:R-:W-:-:S03]  /*77a0*/  ISETP.LT.OR P5, PT, R29, 0x69, !P1 ;  /* 0x000000691d00780c */ /* 0x000fc60004fa1670 */
[----:B------:R0:W-:Y:S01]  /*77b0*/  @!P6 STG.E.U8 desc[UR16][R12.64+0x61], R7 ;  /* 0x000061070c00e986 */ /* 0x0001e2000c101110 */
[C---:B------:R-:W-:Y:S02]  /*77c0*/  ISETP.LT.OR P6, PT, R29.reuse, 0x6a, !P1 ;  /* 0x0000006a1d00780c */ /* 0x040fe40004fc1670 */
[----:B-1----:R-:W-:Y:S01]  /*77d0*/  F2FP.SATFINITE.E4M3.F32.PACK_AB_MERGE_C R25, RZ, R88, RZ ;  /* 0x00000058ff19723e */ /* 0x002fe200048070ff */
[----:B------:R-:W-:Y:S01]  /*77e0*/  @!P3 STG.E.U8 desc[UR16][R10.64+0x60], R95 ;  /* 0x0000605f0a00b986 */ /* 0x000fe2000c101110 */
        /* <DEDUP_REMOVED lines=11> */
[----:B------:R-:W-:Y:S01]  /*78a0*/  @!P4 STG.E.U8 desc[UR16][R10.64+0x69], R25 ;  /* 0x000069190a00c986 */ /* 0x000fe2000c101110 */
[C---:B------:R-:W-:Y:S02]  /*78b0*/  ISETP.LT.OR P4, PT, R29.reuse, 0x79, !P1 ;  /* 0x000000791d00780c */ /* 0x040fe40004f81670 */
[C---:B------:R-:W-:Y:S01]  /*78c0*/  ISETP.LT.OR P1, PT, R29.reuse, 0x7a, !P1 ;  /* 0x0000007a1d00780c */ /* 0x040fe20004f21670 */
[----:B------:R1:W-:Y:S01]  /*78d0*/  @!P5 STG.E.U8 desc[UR16][R12.64+0x70], R23 ;  /* 0x000070170c00d986 */ /* 0x0003e2000c101110 */
[C---:B------:R-:W-:Y:S02]  /*78e0*/  ISETP.LT.OR P5, PT, R29.reuse, 0x72, !P0 ;  /* 0x000000721d00780c */ /* 0x040fe400047a1670 */
[----:B0-----:R-:W-:Y:S01]  /*78f0*/  F2FP.SATFINITE.E4M3.F32.PACK_AB_MERGE_C R7, RZ, R18, RZ ;  /* 0x00000012ff07723e */ /* 0x001fe200048070ff */
[----:B------:R0:W-:Y:S01]  /*7900*/  @!P6 STG.E.U8 desc[UR16][R12.64+0x71], R19 ;  /* 0x000071130c00e986 */ /* 0x0001e2000c101110 */
[C---:B------:R-:W-:Y:S02]  /*7910*/  ISETP.LT.OR P6, PT, R29.reuse, 0x79, !P0 ;  /* 0x000000791d00780c */ /* 0x040fe400047c1670 */
[----:B------:R-:W-:Y:S01]  /*7920*/  ISETP.LT.OR P0, PT, R29, 0x7a, !P0 ;  /* 0x0000007a1d00780c */ /* 0x000fe20004701670 */
[----:B------:R2:W-:Y:S01]  /*7930*/  @!P3 STG.E.U8 desc[UR16][R10.64+0x70], R21 ;  /* 0x000070150a00b986 */ /* 0x0005e2000c101110 */
[----:B-1----:R-:W-:-:S05]  /*7940*/  F2FP.SATFINITE.E4M3.F32.PACK_AB_MERGE_C R23, RZ, R16, RZ ;  /* 0x00000010ff17723e */ /* 0x002fca00048070ff */
[----:B------:R2:W-:Y:S01]  /*7950*/  @!P5 STG.E.U8 desc[UR16][R10.64+0x71], R7 ;  /* 0x000071070a00d986 */ /* 0x0005e2000c101110 */
[----:B0-----:R-:W-:-:S03]  /*7960*/  F2FP.SATFINITE.E4M3.F32.PACK_AB_MERGE_C R19, RZ, R14, RZ ;  /* 0x0000000eff13723e */ /* 0x001fc600048070ff */
[----:B------:R2:W-:Y:S04]  /*7970*/  @!P4 STG.E.U8 desc[UR16][R12.64+0x78], R15 ;  /* 0x0000780f0c00c986 */ /* 0x0005e8000c101110 */
[----:B------:R2:W-:Y:S04]  /*7980*/  @!P1 STG.E.U8 desc[UR16][R12.64+0x79], R19 ;  /* 0x000079130c009986 */ /* 0x0005e8000c101110 */
[----:B------:R2:W-:Y:S04]  /*7990*/  @!P6 STG.E.U8 desc[UR16][R10.64+0x78], R17 ;  /* 0x000078110a00e986 */ /* 0x0005e8000c101110 */
[----:B------:R2:W-:Y:S02]  /*79a0*/  @!P0 STG.E.U8 desc[UR16][R10.64+0x79], R23 ;  /* 0x000079170a008986 */ /* 0x0005e4000c101110 */
.L_x_167:
[----:B------:R-:W-:Y:S05]  /*79b0*/  BSYNC B0 ;  /* 0x0000000000007941 */ /* 0x000fea0003800000 */
.L_x_37:
[----:B------:R-:W-:Y:S01]  /*79c0*/  ULDC UR6, c[0x0][0xc] ;  /* 0x0000030000067ab9 */ /* 0x000fe20000000800 */
[----:B------:R-:W-:Y:S01]  /*79d0*/  ULDC UR7, c[0x0][0x10] ;  /* 0x0000040000077ab9 */ /* 0x000fe20000000800 */
[----:B0-2--5:R-:W0:Y:S01]  /*79e0*/  LDC R7, c[0x0][0x14] ;  /* 0x00000500ff077b82 */ /* 0x025e220000000800 */
[----:B------:R-:W-:Y:S01]  /*79f0*/  UIMAD.WIDE.U32 UR6, UR6, UR7, URZ ;  /* 0x00000007060672a5 */ /* 0x000fe2000f8e003f */
[----:B----4-:R-:W-:Y:S01]  /*7a00*/  PRMT R10, RZ, 0x7610, R10 ;  /* 0x00007610ff0a7816 */ /* 0x010fe2000000000a */
[----:B------:R-:W-:-:S04]  /*7a10*/  IMAD.MOV.U32 R11, RZ, RZ, -0x1 ;  /* 0xffffffffff0b7424 */ /* 0x000fc800078e00ff */
[----:B0-----:R-:W-:-:S04]  /*7a20*/  IMAD.WIDE.U32 R2, R7, UR6, R2 ;  /* 0x0000000607027c25 */ /* 0x001fc8000f8e0002 */
[----:B------:R-:W-:Y:S01]  /*7a30*/  IMAD R7, R7, UR7, RZ ;  /* 0x0000000707077c24 */ /* 0x000fe2000f8e02ff */
[----:B------:R-:W-:Y:S02]  /*7a40*/  ULDC.64 UR6, c[0x0][0x650] ;  /* 0x0001940000067ab9 */ /* 0x000fe40000000a00 */
[----:B------:R-:W-:Y:S01]  /*7a50*/  ISETP.GE.U32.AND P0, PT, R2, UR6, PT ;  /* 0x0000000602007c0c */ /* 0x000fe2000bf06070 */
[----:B------:R-:W-:Y:S02]  /*7a60*/  IMAD.IADD R3, R3, 0x1, R7 ;  /* 0x0000000103037824 */ /* 0x000fe400078e0207 */
[----:B------:R-:W-:-:S03]  /*7a70*/  IMAD.MOV.U32 R7, RZ, RZ, -0x1 ;  /* 0xffffffffff077424 */ /* 0x000fc600078e00ff */
[----:B------:R-:W-:-:S13]  /*7a80*/  ISETP.GE.U32.AND.EX P0, PT, R3, UR7, PT, P0 ;  /* 0x0000000703007c0c */ /* 0x000fda000bf06100 */
[----:B------:R-:W-:Y:S05]  /*7a90*/  @P0 BRA `(.L_x_168) ;  /* 0x0000000400600947 */ /* 0x000fea0003800000 */
[----:B------:R-:W0:Y:S01]  /*7aa0*/  S2R R22, SR_CTAID.X ;  /* 0x0000000000167919 */ /* 0x000e220000002500 */
[----:B------:R-:W2:Y:S01]  /*7ab0*/  LDC.64 R16, c[0x0][0x628] ;  /* 0x00018a00ff107b82 */ /* 0x000ea20000000a00 */
[----:B------:R-:W-:Y:S01]  /*7ac0*/  ULDC UR6, c[0x0][0x150] ;  /* 0x0000540000067ab9 */ /* 0x000fe20000000800 */
[----:B------:R-:W-:Y:S01]  /*7ad0*/  IMAD.MOV.U32 R14, RZ, RZ, R2 ;  /* 0x000000ffff0e7224 */ /* 0x000fe200078e0002 */
[----:B------:R-:W4:Y:S01]  /*7ae0*/  S2R R24, SR_CTAID.Y ;  /* 0x0000000000187919 */ /* 0x000f220000002600 */
[----:B------:R-:W-:-:S04]  /*7af0*/  IMAD.MOV.U32 R15, RZ, RZ, R3 ;  /* 0x000000ffff0f7224 */ /* 0x000fc800078e0003 */
[----:B------:R-:W1:Y:S08]  /*7b00*/  LDC R25, c[0x0][0x144] ;  /* 0x00005100ff197b82 */ /* 0x000e700000000800 */
[----:B------:R-:W1:Y:S08]  /*7b10*/  LDC R18, c[0x0][0x630] ;  /* 0x00018c00ff127b82 */ /* 0x000e700000000800 */
[----:B------:R-:W1:Y:S01]  /*7b20*/  LDC.64 R20, c[0x0][0x620] ;  /* 0x00018800ff147b82 */ /* 0x000e620000000a00 */
[----:B--2---:R-:W-:-:S04]  /*7b30*/  ISETP.NE.U32.AND P0, PT, R16, RZ, PT ;  /* 0x000000ff1000720c */ /* 0x004fc80003f05070 */
[----:B------:R-:W-:Y:S02]  /*7b40*/  ISETP.NE.AND.EX P0, PT, R17, RZ, PT, P0 ;  /* 0x000000ff1100720c */ /* 0x000fe40003f05300 */
[----:B0-----:R-:W-:-:S05]  /*7b50*/  I2FP.F32.U32 R7, R22 ;  /* 0x0000001600077245 */ /* 0x001fca0000201000 */
[----:B------:R-:W-:-:S04]  /*7b60*/  FMUL R7, R7, UR6 ;  /* 0x0000000607077c20 */ /* 0x000fc80008400000 */
[----:B------:R0:W2:Y:S02]  /*7b70*/  F2I.U32.TRUNC.NTZ R23, R7 ;  /* 0x0000000700177305 */ /* 0x0000a4000020f000 */
[----:B----4-:R-:W-:Y:S05]  /*7b80*/  @!P0 BRA `(.L_x_169) ;  /* 0x0000000000288947 */ /* 0x010fea0003800000 */
[----:B0-----:R-:W0:Y:S02]  /*7b90*/  LDC R7, c[0x0][0x634] ;  /* 0x00018d00ff077b82 */ /* 0x001e240000000800 */
        /* <DEDUP_REMOVED lines=9> */
.L_x_169:
[-CC-:B-1----:R-:W-:Y:S01]  /*7c30*/  SHF.R.U64 R19, R14, R18.reuse, R15.reuse ;  /* 0x000000120e137219 */ /* 0x182fe2000000120f */
[----:B------:R-:W1:Y:S01]  /*7c40*/  LDC.64 R30, c[0x0][0x640] ;  /* 0x00019000ff1e7b82 */ /* 0x000e620000000a00 */
[----:B0-----:R-:W-:Y:S01]  /*7c50*/  SHF.R.U32.HI R7, RZ, R18, R15 ;  /* 0x00000012ff077219 */ /* 0x001fe2000001160f */
[----:B--2---:R-:W-:Y:S01]  /*7c60*/  IMAD.MOV R23, RZ, RZ, -R23 ;  /* 0x000000ffff177224 */ /* 0x004fe200078e0a17 */
[----:B------:R-:W-:Y:S01]  /*7c70*/  IADD3 R13, P0, RZ, -R19, RZ ;  /* 0x80000013ff0d7210 */ /* 0x000fe20007f1e0ff */
[----:B------:R-:W-:Y:S02]  /*7c80*/  ULDC UR6, c[0x0][0x154] ;  /* 0x0000550000067ab9 */ /* 0x000fe40000000800 */
[----:B------:R-:W-:Y:S02]  /*7c90*/  IMAD R25, R25, R23, R22 ;  /* 0x0000001719197224 */ /* 0x000fe400078e0216 */
[----:B------:R-:W0:Y:S01]  /*7ca0*/  LDC R14, c[0x0][0x618] ;  /* 0x00018600ff0e7b82 */ /* 0x000e220000000800 */
[----:B------:R-:W-:-:S02]  /*7cb0*/  IMAD.X R7, RZ, RZ, ~R7, P0 ;  /* 0x000000ffff077224 */ /* 0x000fc400000e0e07 */
[----:B------:R-:W-:-:S04]  /*7cc0*/  IMAD.WIDE.U32 R10, R13, R20, R2 ;  /* 0x000000140d0a7225 */ /* 0x000fc800078e0002 */
[----:B------:R-:W-:Y:S01]  /*7cd0*/  IMAD R12, R7, R20, RZ ;  /* 0x00000014070c7224 */ /* 0x000fe200078e02ff */
[----:B---3--:R-:W2:Y:S03]  /*7ce0*/  LDC R26, c[0x0][0x608] ;  /* 0x00018200ff1a7b82 */ /* 0x008ea60000000800 */
[----:B------:R-:W-:Y:S02]  /*7cf0*/  IMAD R7, R13, R21, R12 ;  /* 0x000000150d077224 */ /* 0x000fe400078e020c */
[----:B------:R-:W-:Y:S02]  /*7d00*/  IMAD.MOV.U32 R13, RZ, RZ, 0x1 ;  /* 0x00000001ff0d7424 */ /* 0x000fe400078e00ff */
[----:B------:R-:W-:Y:S01]  /*7d10*/  IMAD.IADD R7, R11, 0x1, R7 ;  /* 0x000000010b077824 */ /* 0x000fe200078e0207 */
[----:B------:R-:W3:Y:S01]  /*7d20*/  LDC R28, c[0x0][0x658] ;  /* 0x00019600ff1c7b82 */ /* 0x000ee20000000800 */
[----:B------:R-:W-:-:S02]  /*7d30*/  I2FP.F32.U32 R11, R24 ;  /* 0x00000018000b7245 */ /* 0x000fc40000201000 */
[----:B-1----:R-:W-:-:S03]  /*7d40*/  ISETP.NE.U32.AND P0, PT, R30, RZ, PT ;  /* 0x000000ff1e00720c */ /* 0x002fc60003f05070 */
[----:B------:R-:W-:Y:S01]  /*7d50*/  FMUL R12, R11, UR6 ;  /* 0x000000060b0c7c20 */ /* 0x000fe20008400000 */
[----:B------:R-:W-:Y:S01]  /*7d60*/  ISETP.NE.AND.EX P0, PT, R31, RZ, PT, P0 ;  /* 0x000000ff1f00720c */ /* 0x000fe20003f05300 */
[----:B------:R-:W1:Y:S01]  /*7d70*/  LDC R23, c[0x0][0x148] ;  /* 0x00005200ff177b82 */ /* 0x000e620000000800 */
[-CC-:B0-----:R-:W-:Y:S01]  /*7d80*/  SHF.R.U64 R18, R10, R14.reuse, R7.reuse ;  /* 0x0000000e0a127219 */ /* 0x181fe20000001207 */
[----:B------:R0:W4:Y:S01]  /*7d90*/  F2I.U32.TRUNC.NTZ R20, R12 ;  /* 0x0000000c00147305 */ /* 0x000122000020f000 */
[----:B------:R-:W-:Y:S01]  /*7da0*/  SHF.R.U32.HI R7, RZ, R14, R7 ;  /* 0x0000000eff077219 */ /* 0x000fe20000011607 */
[----:B------:R-:W-:-:S04]  /*7db0*/  IMAD.MOV.U32 R11, RZ, RZ, -0x1 ;  /* 0xffffffffff0b7424 */ /* 0x000fc800078e00ff */
[----:B------:R-:W0:Y:S01]  /*7dc0*/  LDC R22, c[0x0][0x600] ;  /* 0x00018000ff167b82 */ /* 0x000e220000000800 */
[-CC-:B--2---:R-:W-:Y:S02]  /*7dd0*/  SHF.R.U64 R16, R18, R26.reuse, R7.reuse ;  /* 0x0000001a12107219 */ /* 0x184fe40000001207 */
[----:B------:R-:W-:-:S05]  /*7de0*/  SHF.R.U32.HI R7, RZ, R26, R7 ;  /* 0x0000001aff077219 */ /* 0x000fca0000011607 */
[----:B------:R-:W2:Y:S01]  /*7df0*/  LDC R29, c[0x0][0x648] ;  /* 0x00019200ff1d7b82 */ /* 0x000ea20000000800 */
[-C--:B---3--:R-:W-:Y:S02]  /*7e00*/  SHF.L.U32 R10, R11, R28.reuse, RZ ;  /* 0x0000001c0b0a7219 */ /* 0x088fe400000006ff */
[--C-:B------:R-:W-:Y:S02]  /*7e10*/  SHF.R.U64 R21, R16, R28, R7.reuse ;  /* 0x0000001c10157219 */ /* 0x100fe40000001207 */
[----:B------:R-:W-:Y:S02]  /*7e20*/  LOP3.LUT R27, RZ, R10, RZ, 0x33, !PT ;  /* 0x0000000aff1b7212 */ /* 0x000fe400078e33ff */
[-C--:B------:R-:W-:Y:S01]  /*7e30*/  SHF.R.U32.HI R11, RZ, R28.reuse, R7 ;  /* 0x0000001cff0b7219 */ /* 0x080fe20000011607 */
[----:B------:R-:W3:Y:S01]  /*7e40*/  LDC R32, c[0x0][0x638] ;  /* 0x00018e00ff207b82 */ /* 0x000ee20000000800 */
[----:B------:R-:W-:Y:S01]  /*7e50*/  SHF.L.U32 R26, R13, R28, RZ ;  /* 0x0000001c0d1a7219 */ /* 0x000fe200000006ff */
[----:B------:R-:W-:-:S06]  /*7e60*/  IMAD.MOV.U32 R10, RZ, RZ, R21 ;  /* 0x000000ffff0a7224 */ /* 0x000fcc00078e0015 */
[----:B------:R-:W0:Y:S01]  /*7e70*/  LDC R33, c[0x0][0x610] ;  /* 0x00018400ff217b82 */ /* 0x000e220000000800 */
[----:B----4-:R-:W-:Y:S05]  /*7e80*/  @!P0 BRA `(.L_x_170) ;  /* 0x0000000000288947 */ /* 0x010fea0003800000 */
[----:B------:R-:W4:Y:S02]  /*7e90*/  LDC R10, c[0x0][0x64c] ;  /* 0x00019300ff0a7b82 */ /* 0x000f240000000800 */
[----:B----4-:R-:W-:-:S05]  /*7ea0*/  IADD3 R7, P0, R21, R10, RZ ;  /* 0x0000000a15077210 */ /* 0x010fca0007f1e0ff */
[----:B------:R-:W-:-:S04]  /*7eb0*/  IMAD.X R17, RZ, RZ, R11, P0 ;  /* 0x000000ffff117224 */ /* 0x000fc800000e060b */
[----:B------:R-:W-:-:S04]  /*7ec0*/  IMAD.WIDE.U32 R10, R17, R30, RZ ;  /* 0x0000001e110a7225 */ /* 0x000fc800078e00ff */
[----:B0-----:R-:W-:-:S04]  /*7ed0*/  IMAD.WIDE.U32 R12, P0, R7, R31, R10 ;  /* 0x0000001f070c7225 */ /* 0x001fc8000780000a */
[----:B------:R-:W-:-:S04]  /*7ee0*/  IMAD.WIDE.U32 R10, R7, R30, RZ ;  /* 0x0000001e070a7225 */ /* 0x000fc800078e00ff */
[----:B------:R-:W-:Y:S01]  /*7ef0*/  IMAD.X R15, RZ, RZ, RZ, P0 ;  /* 0x000000ffff0f7224 */ /* 0x000fe200000e06ff */
[----:B------:R-:W-:Y:S01]  /*7f00*/  IADD3 RZ, P0, R11, R12, RZ ;  /* 0x0000000c0bff7210 */ /* 0x000fe20007f1e0ff */
[----:B------:R-:W-:-:S04]  /*7f10*/  IMAD.MOV.U32 R14, RZ, RZ, R13 ;  /* 0x000000ffff0e7224 */ /* 0x000fc800078e000d */
[----:B------:R-:W-:-:S08]  /*7f20*/  IMAD.WIDE.U32.X R10, R17, R31, R14, P0 ;  /* 0x0000001f110a7225 */ /* 0x000fd000000e040e */
.L_x_170:
[----:B--2---:R-:W-:Y:S01]  /*7f30*/  SHF.R.U64 R7, R10, R29, R11 ;  /* 0x0000001d0a077219 */ /* 0x004fe2000000120b */
[----:B0-----:R-:W-:Y:S01]  /*7f40*/  VIADD R11, R22, 0xffffffff ;  /* 0xffffffff160b7836 */ /* 0x001fe20000000000 */
[----:B------:R-:W-:Y:S01]  /*7f50*/  LOP3.LUT R28, R16, R27, RZ, 0xc0, !PT ;  /* 0x0000001b101c7212 */ /* 0x000fe200078ec0ff */
[----:B------:R-:W-:Y:S02]  /*7f60*/  IMAD.MOV R20, RZ, RZ, -R20 ;  /* 0x000000ffff147224 */ /* 0x000fe400078e0a14 */
[----:B------:R-:W-:Y:S01]  /*7f70*/  IMAD.MOV R10, RZ, RZ, -R7 ;  /* 0x000000ffff0a7224 */ /* 0x000fe200078e0a07 */
[----:B------:R-:W-:Y:S01]  /*7f80*/  LOP3.LUT R18, R18, R11, RZ, 0xc0, !PT ;  /* 0x0000000b12127212 */ /* 0x000fe200078ec0ff */
[----:B------:R-:W-:Y:S02]  /*7f90*/  IMAD R28, R26, R7, R28 ;  /* 0x000000071a1c7224 */ /* 0x000fe400078e021c */
[----:B-1----:R-:W-:Y:S02]  /*7fa0*/  @P2 IMAD R25, R23, R20, R24 ;  /* 0x0000001417192224 */ /* 0x002fe400078e0218 */
[----:B---3--:R-:W-:-:S02]  /*7fb0*/  IMAD R7, R10, R32, R21 ;  /* 0x000000200a077224 */ /* 0x008fc400078e0215 */
[----:B------:R-:W-:Y:S02]  /*7fc0*/  IMAD R28, R28, R33, R25 ;  /* 0x000000211c1c7224 */ /* 0x000fe400078e0219 */
[----:B------:R-:W-:Y:S02]  /*7fd0*/  IMAD R7, R7, R22, R18 ;  /* 0x0000001607077224 */ /* 0x000fe400078e0212 */
[----:B------:R-:W-:-:S03]  /*7fe0*/  IMAD.MOV.U32 R10, RZ, RZ, 0x1 ;  /* 0x00000001ff0a7424 */ /* 0x000fc600078e00ff */
[----:B------:R-:W-:Y:S02]  /*7ff0*/  SEL R11, R7, R28, !P2 ;  /* 0x0000001c070b7207 */ /* 0x000fe40005000000 */
[----:B------:R-:W-:Y:S01]  /*8000*/  SEL R28, R28, R7, !P2 ;  /* 0x000000071c1c7207 */ /* 0x000fe20005000000 */
[----:B------:R-:W-:-:S07]  /*8010*/  IMAD.MOV.U32 R7, RZ, RZ, R19 ;  /* 0x000000ffff077224 */ /* 0x000fce00078e0013 */
.L_x_168:
[----:B------:R-:W-:Y:S01]  /*8020*/  LOP3.LUT P0, RZ, R10, 0xff, RZ, 0xc0, !PT ;  /* 0x000000ff0aff7812 */ /* 0x000fe2000780c0ff */
[----:B------:R-:W-:-:S12]  /*8030*/  IMAD.MOV.U32 R10, RZ, RZ, R28 ;  /* 0x000000ffff0a7224 */ /* 0x000fd800078e001c */
[----:B------:R-:W-:Y:S05]  /*8040*/  @P0 BRA `(.L_x_171) ;  /* 0xffffff9000780947 */ /* 0x000fea000383ffff */
[----:B------:R-:W-:Y:S05]  /*8050*/  EXIT ;  /* 0x000000000000794d */ /* 0x000fea0003800000 */
.L_x_7:
[----:B0-----:R-:W-:Y:S01]  /*8060*/  ULDC.64 UR4, c[0x0][0x650] ;  /* 0x0001940000047ab9 */ /* 0x001fe20000000a00 */
        /* <DEDUP_REMOVED lines=25> */
.L_x_173:
[----:B------:R-:W0:Y:S01]  /*8200*/  LDC.64 R28, c[0x0][0x640] ;  /* 0x00019000ff1c7b82 */ /* 0x000e220000000a00 */
[-CC-:B------:R-:W-:Y:S01]  /*8210*/  SHF.R.U64 R21, R16, R6.reuse, R17.reuse ;  /* 0x0000000610157219 */ /* 0x180fe20000001211 */
[----:B------:R-:W-:Y:S01]  /*8220*/  IMAD.MOV.U32 R31, RZ, RZ, 0x1 ;  /* 0x00000001ff1f7424 */ /* 0x000fe200078e00ff */
[----:B------:R-:W-:Y:S02]  /*8230*/  SHF.R.U32.HI R5, RZ, R6, R17 ;  /* 0x00000006ff057219 */ /* 0x000fe40000011611 */
        /* <DEDUP_REMOVED lines=9> */
[----:B0-----:R-:W-:Y:S01]  /*82d0*/  ISETP.NE.U32.AND P0, PT, R28, RZ, PT ;  /* 0x000000ff1c00720c */ /* 0x001fe20003f05070 */
[----:B------:R-:W-:-:S03]  /*82e0*/  IMAD.MOV.U32 R11, RZ, RZ, -0x1 ;  /* 0xffffffffff0b7424 */ /* 0x000fc600078e00ff */
[----:B------:R-:W-:Y:S02]  /*82f0*/  ISETP.NE.AND.EX P0, PT, R29, RZ, PT, P0 ;  /* 0x000000ff1d00720c */ /* 0x000fe40003f05300 */
[----:B------:R-:W0:Y:S01]  /*8300*/  LDC R24, c[0x0][0x600] ;  /* 0x00018000ff187b82 */ /* 0x000e220000000800 */
[-CC-:B-1----:R-:W-:Y:S02]  /*8310*/  SHF.R.U64 R18, R10, R14.reuse, R5.reuse ;  /* 0x0000000e0a127219 */ /* 0x182fe40000001205 */
[----:B------:R-:W-:-:S05]  /*8320*/  SHF.R.U32.HI R5, RZ, R14, R5 ;  /* 0x0000000eff057219 */ /* 0x000fca0000011605 */
        /* <DEDUP_REMOVED lines=21> */
.L_x_174:
[----:B-1----:R-:W-:Y:S01]  /*8480*/  SHF.R.U64 R6, R10, R25, R11 ;  /* 0x000000190a067219 */ /* 0x002fe2000000120b */
[----:B0-----:R-:W-:Y:S01]  /*8490*/  VIADD R11, R24, 0xffffffff ;  /* 0xffffffff180b7836 */ /* 0x001fe20000000000 */
[----:B------:R-:W-:Y:S01]  /*84a0*/  SHF.L.U32 R9, R31, R26, RZ ;  /* 0x0000001a1f097219 */ /* 0x000fe200000006ff */
[----:B------:R-:W-:Y:S01]  /*84b0*/  @P2 IMAD R12, R13, R20, R8 ;  /* 0x000000140d0c2224 */ /* 0x000fe200078e0208 */
[----:B------:R-:W-:Y:S01]  /*84c0*/  LOP3.LUT R5, R22, R33, RZ, 0xc0, !PT ;  /* 0x0000002116057212 */ /* 0x000fe200078ec0ff */
[----:B------:R-:W-:Y:S01]  /*84d0*/  IMAD.MOV R10, RZ, RZ, -R6 ;  /* 0x000000ffff0a7224 */ /* 0x000fe200078e0a06 */
[----:B------:R-:W-:Y:S01]  /*84e0*/  LOP3.LUT R18, R18, R11, RZ, 0xc0, !PT ;  /* 0x0000000b12127212 */ /* 0x000fe200078ec0ff */
[----:B------:R-:W-:Y:S02]  /*84f0*/  IMAD.MOV.U32 R8, RZ, RZ, 0x1 ;  /* 0x00000001ff087424 */ /* 0x000fe400078e00ff */
[----:B------:R-:W-:Y:S02]  /*8500*/  IMAD R9, R9, R6, R5 ;  /* 0x0000000609097224 */ /* 0x000fe400078e0205 */
[----:B--2---:R-:W-:-:S02]  /*8510*/  IMAD R5, R10, R27, R23 ;  /* 0x0000001b0a057224 */ /* 0x004fc400078e0217 */
[----:B---3--:R-:W-:Y:S02]  /*8520*/  IMAD R6, R9, R30, R12 ;  /* 0x0000001e09067224 */ /* 0x008fe400078e020c */
[----:B------:R-:W-:Y:S01]  /*8530*/  IMAD R9, R5, R24, R18 ;  /* 0x0000001805097224 */ /* 0x000fe200078e0212 */
[----:B------:R-:W-:Y:S01]  /*8540*/  PRMT R5, R8, 0x7610, R5 ;  /* 0x0000761008057816 */ /* 0x000fe20000000005 */
[----:B------:R-:W-:-:S03]  /*8550*/  IMAD.MOV.U32 R16, RZ, RZ, R21 ;  /* 0x000000ffff107224 */ /* 0x000fc600078e0015 */
[----:B------:R-:W-:Y:S02]  /*8560*/  SEL R17, R9, R6, !P2 ;  /* 0x0000000609117207 */ /* 0x000fe40005000000 */
[----:B------:R-:W-:-:S07]  /*8570*/  SEL R6, R6, R9, !P2 ;  /* 0x0000000906067207 */ /* 0x000fce0005000000 */
.L_x_172:
[----:B------:R-:W-:-:S08]  /*8580*/  NOP ;  /* 0x0000000000007918 */ /* 0x000fd00000000000 */
[----:B------:R-:W0:-:S00]  /*8590*/  USETMAXREG.DEALLOC.CTAPOOL 0x28 ;  /* 0x00000028000079c8 */ /* 0x000e0000080e0500 */
[----:B0-----:R-:W-:-:S13]  /*85a0*/  ISETP.NE.AND P0, PT, R7, RZ, PT ;  /* 0x000000ff0700720c */ /* 0x001fda0003f05270 */
[----:B------:R-:W-:Y:S05]  /*85b0*/  @P0 EXIT ;  /* 0x000000000000094d */ /* 0x000fea0003800000 */
[----:B------:R-:W-:Y:S01]  /*85c0*/  LOP3.LUT P0, RZ, R5, 0xff, RZ, 0xc0, !PT ;  /* 0x000000ff05ff7812 */ /* 0x000fe2000780c0ff */
[----:B------:R-:W-:Y:S02]  /*85d0*/  IMAD.MOV.U32 R11, RZ, RZ, 0x1 ;  /* 0x00000001ff0b7424 */ /* 0x000fe400078e00ff */
[----:B------:R-:W-:-:S10]  /*85e0*/  IMAD.MOV.U32 R15, RZ, RZ, RZ ;  /* 0x000000ffff0f7224 */ /* 0x000fd400078e00ff */
[----:B------:R-:W-:Y:S05]  /*85f0*/  @!P0 BRA `(.L_x_175) ;  /* 0x0000000c00388947 */ /* 0x000fea0003800000 */
[----:B------:R-:W0:Y:S01]  /*8600*/  LDC R5, c[0x0][0x28c] ;  /* 0x0000a300ff057b82 */ /* 0x000e220000000800 */
[----:B------:R-:W-:Y:S01]  /*8610*/  ULDC UR6, c[0x0][0x658] ;  /* 0x0001960000067ab9 */ /* 0x000fe20000000800 */
[----:B------:R-:W-:Y:S01]  /*8620*/  UMOV UR9, 0xffffffff ;  /* 0xffffffff00097882 */ /* 0x000fe20000000000 */
[----:B------:R-:W-:Y:S01]  /*8630*/  ULDC UR8, c[0x0][0xc] ;  /* 0x0000030000087ab9 */ /* 0x000fe20000000800 */
[----:B------:R-:W-:Y:S01]  /*8640*/  USHF.L.U32 UR11, UR9, UR6, URZ ;  /* 0x00000006090b7299 */ /* 0x000fe2000800063f */
[----:B------:R-:W-:Y:S01]  /*8650*/  BSSY B0, `(.L_x_175) ;  /* 0x00000c8000007945 */ /* 0x000fe20003800000 */
[----:B------:R-:W-:Y:S01]  /*8660*/  UMOV UR10, 0x1 ;  /* 0x00000001000a7882 */ /* 0x000fe20000000000 */
[----:B------:R-:W-:Y:S01]  /*8670*/  ULDC UR9, c[0x0][0x10] ;  /* 0x0000040000097ab9 */ /* 0x000fe20000000800 */
[----:B------:R-:W1:Y:S01]  /*8680*/  S2UR UR4, SR_CgaCtaId ;  /* 0x00000000000479c3 */ /* 0x000e620000008800 */
[----:B------:R-:W-:Y:S01]  /*8690*/  UIMAD.WIDE.U32 UR8, UR8, UR9, URZ ;  /* 0x00000009080872a5 */ /* 0x000fe2000f8e003f */
[----:B------:R-:W-:Y:S01]  /*86a0*/  IMAD.MOV.U32 R13, RZ, RZ, 0x1 ;  /* 0x00000001ff0d7424 */ /* 0x000fe200078e00ff */
[----:B------:R-:W-:Y:S01]  /*86b0*/  USHF.L.U32 UR6, UR10, UR6, URZ ;  /* 0x000000060a067299 */ /* 0x000fe2000800063f */
[----:B------:R-:W-:Y:S01]  /*86c0*/  LOP3.LUT R14, R4, 0x2, RZ, 0xfc, !PT ;  /* 0x00000002040e7812 */ /* 0x000fe200078efcff */
[----:B------:R-:W-:Y:S01]  /*86d0*/  IMAD.MOV.U32 R11, RZ, RZ, 0x1 ;  /* 0x00000001ff0b7424 */ /* 0x000fe200078e00ff */
[----:B------:R-:W-:Y:S01]  /*86e0*/  ULDC UR10, c[0x0][0x14] ;  /* 0x00000500000a7ab9 */ /* 0x000fe20000000800 */
[----:B------:R-:W-:Y:S01]  /*86f0*/  IMAD.MOV.U32 R15, RZ, RZ, RZ ;  /* 0x000000ffff0f7224 */ /* 0x000fe200078e00ff */
[----:B------:R-:W-:-:S02]  /*8700*/  UIMAD.WIDE.U32 UR22, UR8, UR10, URZ ;  /* 0x0000000a081672a5 */ /* 0x000fc4000f8e003f */
[----:B------:R-:W-:Y:S01]  /*8710*/  UIMAD UR13, UR9, UR10, URZ ;  /* 0x0000000a090d72a4 */ /* 0x000fe2000f8e023f */
[----:B------:R-:W-:Y:S01]  /*8720*/  ULDC UR5, c[0x0][0x600] ;  /* 0x0001800000057ab9 */ /* 0x000fe20000000800 */
[----:B------:R-:W-:Y:S02]  /*8730*/  ULOP3.LUT UR19, URZ, UR11, URZ, 0x33, !UPT ;  /* 0x0000000b3f137292 */ /* 0x000fe4000f8e333f */
[----:B------:R-:W-:Y:S01]  /*8740*/  UIADD3 UR5, UR5, -0x1, URZ ;  /* 0xffffffff05057890 */ /* 0x000fe2000fffe03f */
[----:B0-----:R-:W-:Y:S01]  /*8750*/  VIADD R5, R5, 0x7f ;  /* 0x0000007f05057836 */ /* 0x001fe20000000000 */
[----:B------:R-:W-:Y:S01]  /*8760*/  UIADD3 UR13, UR23, UR13, URZ ;  /* 0x0000000d170d7290 */ /* 0x000fe2000fffe03f */
[----:B------:R-:W-:-:S03]  /*8770*/  ULDC.64 UR24, c[0x0][0x198] ;  /* 0x0000660000187ab9 */ /* 0x000fc60000000a00 */
[----:B------:R-:W-:Y:S01]  /*8780*/  SHF.R.S32.HI R8, RZ, 0x1f, R5 ;  /* 0x0000001fff087819 */ /* 0x000fe20000011405 */
[----:B-1----:R-:W-:-:S03]  /*8790*/  USHF.L.U32 UR7, UR4, 0x6, URZ ;  /* 0x0000000604077899 */ /* 0x002fc6000800063f */
[----:B------:R-:W-:Y:S01]  /*87a0*/  LEA.HI R8, R8, R5, RZ, 0x7 ;  /* 0x0000000508087211 */ /* 0x000fe200078f38ff */
[----:B------:R-:W-:Y:S02]  /*87b0*/  USHF.L.U32 UR4, UR4, 0xd, URZ ;  /* 0x0000000d04047899 */ /* 0x000fe4000800063f */
[----:B------:R-:W-:Y:S01]  /*87c0*/  ULOP3.LUT UR7, UR7, 0x40, URZ, 0xc0, !UPT ;  /* 0x0000004007077892 */ /* 0x000fe2000f8ec03f */
[----:B------:R-:W-:-:S05]  /*87d0*/  SHF.R.S32.HI R10, RZ, 0x7, R8 ;  /* 0x00000007ff0a7819 */ /* 0x000fca0000011408 */
[----:B------:R-:W-:-:S07]  /*87e0*/  VIADD R5, R10, 0x1 ;  /* 0x000000010a057836 */ /* 0x000fce0000000000 */
.L_x_186:
[----:B------:R-:W-:-:S03]  /*87f0*/  UMOV UR8, 0xffffffff ;  /* 0xffffffff00087882 */ /* 0x000fc60000000000 */
[----:B------:R-:W-:Y:S05]  /*8800*/  BRA.DIV UR8, `(.L_x_176) ;  /* 0x0000001208107947 */ /* 0x000fea000b800000 */
[----:B------:R-:W-:-:S13]  /*8810*/  ELECT P0, URZ, PT ;  /* 0x00000000003f782f */ /* 0x000fda0003800000 */
.L_x_200:
[----:B------:R-:W0:Y:S01]  /*8820*/  LDC R7, c[0x0][0x28c] ;  /* 0x0000a300ff077b82 */ /* 0x000e220000000800 */
[----:B------:R-:W-:Y:S01]  /*8830*/  BSSY B1, `(.L_x_177) ;  /* 0x0000037000017945 */ /* 0x000fe20003800000 */
[----:B0-----:R-:W-:-:S13]  /*8840*/  ISETP.LT.OR P0, PT, R7, 0x1, !P0 ;  /* 0x000000010700780c */ /* 0x001fda0004701670 */
[----:B------:R-:W-:Y:S05]  /*8850*/  @P0 BRA `(.L_x_178) ;  /* 0x0000000000d00947 */ /* 0x000fea0003800000 */
[----:B------:R-:W-:Y:S01]  /*8860*/  IMAD.SHL.U32 R18, R6, 0x80, RZ ;  /* 0x0000008006127824 */ /* 0x000fe200078e00ff */
[----:B------:R-:W-:Y:S01]  /*8870*/  LEA R17, R17, UR7, 0x7 ;  /* 0x0000000711117c11 */ /* 0x000fe2000f8e38ff */
[----:B------:R-:W-:Y:S02]  /*8880*/  IMAD.MOV.U32 R21, RZ, RZ, RZ ;  /* 0x000000ffff157224 */ /* 0x000fe400078e00ff */
[----:B------:R-:W-:Y:S02]  /*8890*/  IMAD.MOV.U32 R6, RZ, RZ, R5 ;  /* 0x000000ffff067224 */ /* 0x000fe400078e0005 */
[----:B------:R-:W-:Y:S02]  /*88a0*/  IMAD.MOV.U32 R7, RZ, RZ, R11 ;  /* 0x000000ffff077224 */ /* 0x000fe400078e000b */
[----:B------:R-:W-:-:S07]  /*88b0*/  IMAD.MOV.U32 R8, RZ, RZ, R15 ;  /* 0x000000ffff087224 */ /* 0x000fce00078e000f */
.L_x_181:
[----:B------:R-:W0:Y:S01]  /*88c0*/  S2R R12, SR_CgaCtaId ;  /* 0x00000000000c7919 */ /* 0x000e220000008800 */
[----:B------:R-:W-:Y:S02]  /*88d0*/  MOV R9, 0x400 ;  /* 0x0000040000097802 */ /* 0x000fe40000000f00 */
[----:B------:R-:W-:Y:S02]  /*88e0*/  LOP3.LUT P1, RZ, R0, 0x7f, RZ, 0xc0, !PT ;  /* 0x0000007f00ff7812 */ /* 0x000fe4000782c0ff */
[----:B0-----:R-:W-:Y:S02]  /*88f0*/  LEA R19, R12, R9, 0x18 ;  /* 0x000000090c137211 */ /* 0x001fe400078ec0ff */
[----:B------:R-:W-:-:S09]  /*8900*/  SHF.L.U32 R9, R7, 0x1f, RZ ;  /* 0x0000001f07097819 */ /* 0x000fd200000006ff */
[----:B------:R-:W0:Y:S01]  /*8910*/  @!P1 LDC R12, c[0x0][0x500] ;  /* 0x00014000ff0c9b82 */ /* 0x000e220000000800 */
[----:B------:R-:W-:-:S04]  /*8920*/  IMAD R20, R8, 0x8, R19 ;  /* 0x0000000808147824 */ /* 0x000fc800078e0213 */
[----:B------:R-:W1:Y:S02]  /*8930*/  SYNCS.PHASECHK.TRANS64.TRYWAIT P0, [R20+URZ+0x38], R9 ;  /* 0x00003809140075a7 */ /* 0x000e64000800017f */
[----:B-1----:R-:W-:Y:S05]  /*8940*/  @!P0 BRA `(.L_x_179) ;  /* 0x0000000c00e08947 */ /* 0x002fea0003800000 */
.L_x_201:
[----:B-1----:R-:W-:Y:S01]  /*8950*/  PRMT R9, R14, 0x9910, RZ ;  /* 0x000099100e097816 */ /* 0x002fe200000000ff */
[----:B0-----:R0:W-:Y:S03]  /*8960*/  @!P1 SYNCS.ARRIVE.TRANS64 RZ, [R20+URZ], R12 ;  /* 0x0000000c14ff99a7 */ /* 0x0011e6000800003f */
[----:B------:R-:W-:-:S13]  /*8970*/  ISETP.NE.AND P0, PT, R9, 0x2, PT ;  /* 0x000000020900780c */ /* 0x000fda0003f05270 */
[----:B0-----:R-:W-:Y:S05]  /*8980*/  @P0 BRA `(.L_x_180) ;  /* 0x0000000000040947 */ /* 0x001fea0003800000 */
[----:B------:R-:W-:Y:S01]  /*8990*/  BPT.TRAP 0x1 ;  /* 0x000000040000795c */ /* 0x000fe20000300000 */
.L_x_180:
[----:B------:R-:W-:Y:S01]  /*89a0*/  R2UR UR8, R8 ;  /* 0x00000000080872ca */ /* 0x000fe200000e0000 */
[----:B------:R-:W-:Y:S01]  /*89b0*/  VIADD R6, R6, 0xffffffff ;  /* 0xffffffff06067836 */ /* 0x000fe20000000000 */
[----:B------:R-:W-:Y:S01]  /*89c0*/  R2UR UR18, R19 ;  /* 0x00000000131272ca */ /* 0x000fe200000e0000 */
[----:B------:R-:W-:Y:S01]  /*89d0*/  UIADD3 UR14, UP0, UR24, 0xf0, URZ ;  /* 0x000000f0180e7890 */ /* 0x000fe2000ff1e03f */
[----:B------:R-:W-:Y:S01]  /*89e0*/  R2UR UR20, R18 ;  /* 0x00000000121472ca */ /* 0x000fe200000e0000 */
[----:B------:R-:W-:Y:S01]  /*89f0*/  UIADD3 UR26, UP1, UR24, 0x1f0, URZ ;  /* 0x000001f0181a7890 */ /* 0x000fe2000ff3e03f */
[----:B------:R-:W-:Y:S01]  /*8a00*/  R2UR UR9, R20 ;  /* 0x00000000140972ca */ /* 0x000fe200000e0000 */
[----:B------:R-:W-:Y:S01]  /*8a10*/  UIADD3.X UR15, URZ, UR25, URZ, UP0, !UPT ;  /* 0x000000193f0f7290 */ /* 0x000fe200087fe43f */
[----:B------:R-:W-:Y:S01]  /*8a20*/  R2UR UR10, R21 ;  /* 0x00000000150a72ca */ /* 0x000fe200000e0000 */
[----:B------:R-:W-:Y:S01]  /*8a30*/  VIADD R8, R8, 0x1 ;  /* 0x0000000108087836 */ /* 0x000fe20000000000 */
[----:B------:R-:W-:Y:S01]  /*8a40*/  R2UR UR12, R16 ;  /* 0x00000000100c72ca */ /* 0x000fe200000e0000 */
[----:B------:R-:W-:Y:S01]  /*8a50*/  UIADD3.X UR27, URZ, UR25, URZ, UP1, !UPT ;  /* 0x000000193f1b7290 */ /* 0x000fe20008ffe43f */
[----:B------:R-:W-:Y:S01]  /*8a60*/  R2UR UR21, R17 ;  /* 0x00000000111572ca */ /* 0x000fe200000e0000 */
[----:B------:R-:W-:Y:S01]  /*8a70*/  USHF.L.U32 UR8, UR8, 0xe, URZ ;  /* 0x0000000e08087899 */ /* 0x000fe2000800063f */
[----:B------:R-:W-:Y:S01]  /*8a80*/  ISETP.GT.AND P1, PT, R6, 0x1, PT ;  /* 0x000000010600780c */ /* 0x000fe20003f24270 */
[----:B------:R-:W-:Y:S01]  /*8a90*/  UMOV UR16, 0x0 ;  /* 0x0000000000107882 */ /* 0x000fe20000000000 */
[----:B------:R-:W-:Y:S01]  /*8aa0*/  UMOV UR17, 0x10000000 ;  /* 0x1000000000117882 */ /* 0x000fe20000000000 */
[----:B------:R-:W-:Y:S01]  /*8ab0*/  ULOP3.LUT UR11, UR8, 0x2000, UR4, 0xf8, !UPT ;  /* 0x00002000080b7892 */ /* 0x000fe2000f8ef804 */
[C---:B------:R-:W-:Y:S01]  /*8ac0*/  ISETP.NE.AND P0, PT, R8.reuse, 0x7, PT ;  /* 0x000000070800780c */ /* 0x040fe20003f05270 */
[----:B------:R-:W-:Y:S01]  /*8ad0*/  UIADD3 UR8, UR18, 0x180, UR8 ;  /* 0x0000018012087890 */ /* 0x000fe2000fffe008 */
[----:B------:R-:W-:Y:S01]  /*8ae0*/  VIADD R21, R21, 0x80 ;  /* 0x0000008015157836 */ /* 0x000fe20000000000 */
[----:B------:R-:W-:Y:S01]  /*8af0*/  UIADD3 UR18, UR18, 0x1c180, UR11 ;  /* 0x0001c18012127890 */ /* 0x000fe2000fffe00b */
[----:B------:R-:W-:Y:S01]  /*8b00*/  SEL R12, RZ, 0x1, P0 ;  /* 0x00000001ff0c7807 */ /* 0x000fe20000000000 */
[----:B------:R-:W-:Y:S01]  /*8b10*/  UMOV UR28, 0x30000 ;  /* 0x00030000001c7882 */ /* 0x000fe20000000000 */
[----:B------:R-:W-:Y:S01]  /*8b20*/  UMOV UR11, UR20 ;  /* 0x00000014000b7c82 */ /* 0x000fe20008000000 */
[----:B------:R-:W-:-:S02]  /*8b30*/  SEL R8, R8, RZ, P0 ;  /* 0x000000ff08087207 */ /* 0x000fc40000000000 */
[----:B------:R-:W-:Y:S01]  /*8b40*/  LOP3.LUT R7, R7, R12, RZ, 0x3c, !PT ;  /* 0x0000000c07077212 */ /* 0x000fe200078e3cff */
[----:B------:R0:W-:Y:S02]  /*8b50*/  UTMALDG.3D [UR8], [UR14], desc[UR16] ;  /* 0x000010080e0075b4 */ /* 0x0001e40008011000 */
[----:B0-----:R-:W-:Y:S01]  /*8b60*/  UMOV UR8, UR18 ;  /* 0x0000001200087c82 */ /* 0x001fe20008000000 */
[----:B------:R-:W-:Y:S02]  /*8b70*/  UMOV UR11, UR21 ;  /* 0x00000015000b7c82 */ /* 0x000fe40008000000 */
[----:B------:R0:W-:Y:S02]  /*8b80*/  UTMALDG.3D.MULTICAST [UR8], [UR26], UR28, desc[UR16] ;  /* 0x000010081a0073b4 */ /* 0x0001e4000801181c */
[----:B0-----:R-:W-:Y:S05]  /*8b90*/  @P1 BRA `(.L_x_181) ;  /* 0xfffffffc00481947 */ /* 0x001fea000383ffff */
.L_x_178:
[----:B------:R-:W-:Y:S05]  /*8ba0*/  BSYNC B1 ;  /* 0x0000000000017941 */ /* 0x000fea0003800000 */
.L_x_177:
[----:B------:R-:W-:Y:S01]  /*8bb0*/  LOP3.LUT P1, RZ, R13, 0xff, RZ, 0xc0, !PT ;  /* 0x000000ff0dff7812 */ /* 0x000fe2000782c0ff */
[C---:B------:R-:W-:Y:S01]  /*8bc0*/  IMAD.IADD R15, R10.reuse, 0x1, R15 ;  /* 0x000000010a0f7824 */ /* 0x040fe200078e020f */
[----:B------:R-:W-:Y:S01]  /*8bd0*/  ULDC.64 UR8, c[0x0][0x650] ;  /* 0x0001940000087ab9 */ /* 0x000fe20000000a00 */
[C---:B------:R-:W-:Y:S01]  /*8be0*/  ISETP.GE.U32.AND P3, PT, R10.reuse, 0x7, PT ;  /* 0x000000070a00780c */ /* 0x040fe20003f66070 */
[----:B------:R-:W-:Y:S01]  /*8bf0*/  BSSY B1, `(.L_x_182) ;  /* 0x000006b000017945 */ /* 0x000fe20003800000 */
[C---:B------:R-:W-:Y:S01]  /*8c00*/  IMAD.WIDE.U32 R6, R15.reuse, 0x24924925, RZ ;  /* 0x249249250f067825 */ /* 0x040fe200078e00ff */
[----:B------:R-:W-:Y:S02]  /*8c10*/  ISETP.GT.U32.AND P0, PT, R15, 0x6, PT ;  /* 0x000000060f00780c */ /* 0x000fe40003f04070 */
[----:B------:R-:W-:Y:S01]  /*8c20*/  PRMT R13, RZ, 0x7610, R13 ;  /* 0x00007610ff0d7816 */ /* 0x000fe2000000000d */
[----:B------:R-:W-:Y:S01]  /*8c30*/  IMAD.MOV.U32 R17, RZ, RZ, -0x1 ;  /* 0xffffffffff117424 */ /* 0x000fe200078e00ff */
[----:B------:R-:W-:Y:S01]  /*8c40*/  ISETP.LT.U32.AND P0, PT, R10, 0x7, P0 ;  /* 0x000000070a00780c */ /* 0x000fe20000701070 */
[----:B------:R-:W-:-:S02]  /*8c50*/  IMAD.MOV.U32 R16, RZ, RZ, -0x1 ;  /* 0xffffffffff107424 */ /* 0x000fc400078e00ff */
[----:B------:R-:W0:Y:S01]  /*8c60*/  @P1 S2R R9, SR_CgaCtaId ;  /* 0x0000000000091919 */ /* 0x000e220000008800 */
[----:B------:R-:W-:Y:S02]  /*8c70*/  SEL R6, RZ, 0x1, !P0 ;  /* 0x00000001ff067807 */ /* 0x000fe40004000000 */
[----:B------:R-:W-:Y:S02]  /*8c80*/  IADD3 R2, P0, R2, UR22, RZ ;  /* 0x0000001602027c10 */ /* 0x000fe4000ff1e0ff */
[----:B------:R-:W-:Y:S02]  /*8c90*/  @P1 MOV R8, 0x400 ;  /* 0x0000040000081802 */ /* 0x000fe40000000f00 */
[----:B------:R-:W-:Y:S02]  /*8ca0*/  IADD3.X R3, R3, UR13, RZ, P0, !PT ;  /* 0x0000000d03037c10 */ /* 0x000fe400087fe4ff */
[----:B------:R-:W-:Y:S02]  /*8cb0*/  ISETP.GE.U32.AND P0, PT, R2, UR8, PT ;  /* 0x0000000802007c0c */ /* 0x000fe4000bf06070 */
[----:B------:R-:W-:-:S02]  /*8cc0*/  LOP3.LUT R11, R11, R6, RZ, 0x3c, !PT ;  /* 0x000000060b0b7212 */ /* 0x000fc400078e3cff */
[----:B------:R-:W-:Y:S02]  /*8cd0*/  ISETP.GE.U32.AND.EX P0, PT, R3, UR9, PT, P0 ;  /* 0x0000000903007c0c */ /* 0x000fe4000bf06100 */
[----:B0-----:R-:W-:Y:S01]  /*8ce0*/  @P1 LEA R8, R9, R8, 0x18 ;  /* 0x0000000809081211 */ /* 0x001fe200078ec0ff */
[----:B------:R-:W-:-:S03]  /*8cf0*/  IMAD.IADD R9, R15, 0x1, -R7 ;  /* 0x000000010f097824 */ /* 0x000fc600078e0a07 */
[----:B------:R0:W-:Y:S02]  /*8d00*/  @P1 SYNCS.ARRIVE.TRANS64.A1T0 RZ, [R8+URZ+0x88], RZ ;  /* 0x000088ff08ff19a7 */ /* 0x0001e4000810003f */
[----:B------:R-:W-:Y:S02]  /*8d10*/  LEA.HI R9, R9, R7, RZ, 0x1f ;  /* 0x0000000709097211 */ /* 0x000fe400078ff8ff */
[----:B------:R-:W-:Y:S02]  /*8d20*/  PRMT R7, RZ, 0x7610, R7 ;  /* 0x00007610ff077816 */ /* 0x000fe40000000007 */
[----:B------:R-:W-:-:S04]  /*8d30*/  SHF.R.U32.HI R6, RZ, 0x2, R9 ;  /* 0x00000002ff067819 */ /* 0x000fc80000011609 */
[----:B------:R-:W-:Y:S01]  /*8d40*/  @P3 LOP3.LUT R11, R11, 0x1, R6, 0x78, !PT ;  /* 0x000000010b0b3812 */ /* 0x000fe200078e7806 */
[----:B------:R-:W-:Y:S02]  /*8d50*/  IMAD R15, R6, -0x7, R15 ;  /* 0xfffffff9060f7824 */ /* 0x000fe400078e020f */
[----:B------:R-:W-:Y:S01]  /*8d60*/  IMAD.MOV.U32 R6, RZ, RZ, -0x1 ;  /* 0xffffffffff067424 */ /* 0x000fe200078e00ff */
[----:B0-----:R-:W-:Y:S06]  /*8d70*/  @P0 BRA `(.L_x_183) ;  /* 0x0000000400480947 */ /* 0x001fec0003800000 */
[----:B------:R-:W0:Y:S01]  /*8d80*/  S2R R17, SR_CTAID.X ;  /* 0x0000000000117919 */ /* 0x000e220000002500 */
[----:B------:R-:W-:Y:S01]  /*8d90*/  ULDC.64 UR8, c[0x0][0x628] ;  /* 0x00018a0000087ab9 */ /* 0x000fe20000000a00 */
[----:B------:R-:W1:Y:S01]  /*8da0*/  LDC R18, c[0x0][0x144] ;  /* 0x00005100ff127b82 */ /* 0x000e620000000800 */
[----:B------:R-:W-:Y:S01]  /*8db0*/  ISETP.NE.U32.AND P0, PT, RZ, UR8, PT ;  /* 0x00000008ff007c0c */ /* 0x000fe2000bf05070 */
[----:B------:R-:W2:Y:S01]  /*8dc0*/  S2R R12, SR_CTAID.Y ;  /* 0x00000000000c7919 */ /* 0x000ea20000002600 */
[----:B------:R-:W-:Y:S01]  /*8dd0*/  ULDC UR10, c[0x0][0x150] ;  /* 0x00005400000a7ab9 */ /* 0x000fe20000000800 */
[----:B------:R-:W-:Y:S01]  /*8de0*/  ULDC UR11, c[0x0][0x630] ;  /* 0x00018c00000b7ab9 */ /* 0x000fe20000000800 */
[----:B------:R-:W-:Y:S01]  /*8df0*/  ISETP.NE.AND.EX P0, PT, RZ, UR9, PT, P0 ;  /* 0x00000009ff007c0c */ /* 0x000fe2000bf05300 */
[----:B------:R-:W-:Y:S01]  /*8e00*/  IMAD.MOV.U32 R6, RZ, RZ, R2 ;  /* 0x000000ffff067224 */ /* 0x000fe200078e0002 */
[----:B0-----:R-:W-:-:S05]  /*8e10*/  I2FP.F32.U32 R7, R17 ;  /* 0x0000001100077245 */ /* 0x001fca0000201000 */
[----:B------:R-:W-:Y:S01]  /*8e20*/  FMUL R20, R7, UR10 ;  /* 0x0000000a07147c20 */ /* 0x000fe20008400000 */
[----:B------:R-:W-:-:S05]  /*8e30*/  IMAD.MOV.U32 R7, RZ, RZ, R3 ;  /* 0x000000ffff077224 */ /* 0x000fca00078e0003 */
[----:B--2---:R-:W-:Y:S05]  /*8e40*/  @!P0 BRA `(.L_x_184) ;  /* 0x0000000000288947 */ /* 0x004fea0003800000 */
[----:B------:R-:W-:Y:S02]  /*8e50*/  ULDC UR10, c[0x0][0x634] ;  /* 0x00018d00000a7ab9 */ /* 0x000fe40000000800 */
[----:B------:R-:W-:-:S05]  /*8e60*/  IADD3 R7, P0, R2, UR10, RZ ;  /* 0x0000000a02077c10 */ /* 0x000fca000ff1e0ff */
[----:B------:R-:W-:-:S04]  /*8e70*/  IMAD.X R19, RZ, RZ, R3, P0 ;  /* 0x000000ffff137224 */ /* 0x000fc800000e0603 */
[----:B------:R-:W-:-:S04]  /*8e80*/  IMAD.WIDE.U32 R8, R19, UR8, RZ ;  /* 0x0000000813087c25 */ /* 0x000fc8000f8e00ff */
[----:B------:R-:W-:-:S04]  /*8e90*/  IMAD.WIDE.U32 R8, P0, R7, UR9, R8 ;  /* 0x0000000907087c25 */ /* 0x000fc8000f800008 */
[----:B------:R-:W-:-:S04]  /*8ea0*/  IMAD.WIDE.U32 R6, R7, UR8, RZ ;  /* 0x0000000807067c25 */ /* 0x000fc8000f8e00ff */
[----:B------:R-:W-:Y:S01]  /*8eb0*/  IMAD.MOV.U32 R6, RZ, RZ, R9 ;  /* 0x000000ffff067224 */ /* 0x000fe200078e0009 */
[----:B------:R-:W-:Y:S01]  /*8ec0*/  IADD3 RZ, P1, R7, R8, RZ ;  /* 0x0000000807ff7210 */ /* 0x000fe20007f3e0ff */
[----:B------:R-:W-:-:S04]  /*8ed0*/  IMAD.X R7, RZ, RZ, RZ, P0 ;  /* 0x000000ffff077224 */ /* 0x000fc800000e06ff */
[----:B------:R-:W-:-:S08]  /*8ee0*/  IMAD.WIDE.U32.X R6, R19, UR9, R6, P1 ;  /* 0x0000000913067c25 */ /* 0x000fd000088e0406 */
.L_x_184:
[--C-:B------:R-:W-:Y:S01]  /*8ef0*/  SHF.R.U64 R16, R6, UR11, R7.reuse ;  /* 0x0000000b06107c19 */ /* 0x100fe20008001207 */
[----:B------:R-:W0:Y:S01]  /*8f00*/  F2I.U32.TRUNC.NTZ R20, R20 ;  /* 0x0000001400147305 */ /* 0x000e22000020f000 */
[----:B------:R-:W-:Y:S01]  /*8f10*/  SHF.R.U32.HI R6, RZ, UR11, R7 ;  /* 0x0000000bff067c19 */ /* 0x000fe20008011607 */
[----:B------:R-:W-:Y:S01]  /*8f20*/  ULDC.64 UR8, c[0x0][0x620] ;  /* 0x0001880000087ab9 */ /* 0x000fe20000000a00 */
[----:B------:R-:W-:Y:S01]  /*8f30*/  IADD3 R9, P0, RZ, -R16, RZ ;  /* 0x80000010ff097210 */ /* 0x000fe20007f1e0ff */
[----:B------:R-:W-:Y:S01]  /*8f40*/  ULDC.64 UR10, c[0x0][0x640] ;  /* 0x00019000000a7ab9 */ /* 0x000fe20000000a00 */
[----:B------:R-:W2:Y:S03]  /*8f50*/  LDC R21, c[0x0][0x148] ;  /* 0x00005200ff157b82 */ /* 0x000ea60000000800 */
[----:B------:R-:W-:Y:S01]  /*8f60*/  IMAD.X R6, RZ, RZ, ~R6, P0 ;  /* 0x000000ffff067224 */ /* 0x000fe200000e0e06 */
[----:B------:R-:W-:-:S03]  /*8f70*/  ISETP.NE.U32.AND P0, PT, RZ, UR10, PT ;  /* 0x0000000aff007c0c */ /* 0x000fc6000bf05070 */
[----:B------:R-:W-:Y:S01]  /*8f80*/  IMAD R8, R6, UR8, RZ ;  /* 0x0000000806087c24 */ /* 0x000fe2000f8e02ff */
[----:B------:R-:W-:Y:S01]  /*8f90*/  ISETP.NE.AND.EX P0, PT, RZ, UR11, PT, P0 ;  /* 0x0000000bff007c0c */ /* 0x000fe2000bf05300 */
[----:B------:R-:W-:Y:S01]  /*8fa0*/  IMAD.WIDE.U32 R6, R9, UR8, R2 ;  /* 0x0000000809067c25 */ /* 0x000fe2000f8e0002 */
[----:B------:R-:W-:-:S03]  /*8fb0*/  ULDC UR8, c[0x0][0x618] ;  /* 0x0001860000087ab9 */ /* 0x000fc60000000800 */
[----:B------:R-:W-:Y:S01]  /*8fc0*/  IMAD R9, R9, UR9, R8 ;  /* 0x0000000909097c24 */ /* 0x000fe2000f8e0208 */
[----:B------:R-:W-:Y:S01]  /*8fd0*/  ULDC UR9, c[0x0][0x154] ;  /* 0x0000550000097ab9 */ /* 0x000fe20000000800 */
[----:B0-----:R-:W-:Y:S02]  /*8fe0*/  IMAD.MOV R8, RZ, RZ, -R20 ;  /* 0x000000ffff087224 */ /* 0x001fe400078e0a14 */
[----:B------:R-:W-:Y:S02]  /*8ff0*/  IMAD.IADD R7, R7, 0x1, R9 ;  /* 0x0000000107077824 */ /* 0x000fe400078e0209 */
[----:B-1----:R-:W-:Y:S01]  /*9000*/  IMAD R17, R18, R8, R17 ;  /* 0x0000000812117224 */ /* 0x002fe200078e0211 */
[----:B------:R-:W-:Y:S02]  /*9010*/  I2FP.F32.U32 R8, R12 ;  /* 0x0000000c00087245 */ /* 0x000fe40000201000 */
[--C-:B------:R-:W-:Y:S02]  /*9020*/  SHF.R.U64 R18, R6, UR8, R7.reuse ;  /* 0x0000000806127c19 */ /* 0x100fe40008001207 */
[----:B------:R-:W-:Y:S01]  /*9030*/  SHF.R.U32.HI R7, RZ, UR8, R7 ;  /* 0x00000008ff077c19 */ /* 0x000fe20008011607 */
[----:B------:R-:W-:Y:S01]  /*9040*/  FMUL R8, R8, UR9 ;  /* 0x0000000908087c20 */ /* 0x000fe20008400000 */
[----:B------:R-:W-:-:S02]  /*9050*/  ULDC UR8, c[0x0][0x608] ;  /* 0x0001820000087ab9 */ /* 0x000fc40000000800 */
[--C-:B------:R-:W-:Y:S01]  /*9060*/  SHF.R.U64 R20, R18, UR8, R7.reuse ;  /* 0x0000000812147c19 */ /* 0x100fe20008001207 */
[----:B------:R0:W1:Y:S01]  /*9070*/  F2I.U32.TRUNC.NTZ R22, R8 ;  /* 0x0000000800167305 */ /* 0x000062000020f000 */
[----:B------:R-:W-:Y:S01]  /*9080*/  SHF.R.U32.HI R7, RZ, UR8, R7 ;  /* 0x00000008ff077c19 */ /* 0x000fe20008011607 */
[----:B------:R-:W-:-:S03]  /*9090*/  ULDC UR8, c[0x0][0x658] ;  /* 0x0001960000087ab9 */ /* 0x000fc60000000800 */
[--C-:B------:R-:W-:Y:S02]  /*90a0*/  SHF.R.U64 R19, R20, UR8, R7.reuse ;  /* 0x0000000814137c19 */ /* 0x100fe40008001207 */
[----:B------:R-:W-:-:S03]  /*90b0*/  SHF.R.U32.HI R23, RZ, UR8, R7 ;  /* 0x00000008ff177c19 */ /* 0x000fc60008011607 */
[----:B------:R-:W-:Y:S02]  /*90c0*/  IMAD.MOV.U32 R6, RZ, RZ, R19 ;  /* 0x000000ffff067224 */ /* 0x000fe400078e0013 */
[----:B------:R-:W-:Y:S01]  /*90d0*/  IMAD.MOV.U32 R7, RZ, RZ, R23 ;  /* 0x000000ffff077224 */ /* 0x000fe200078e0017 */
[----:B0-----:R-:W-:Y:S06]  /*90e0*/  @!P0 BRA `(.L_x_185) ;  /* 0x0000000000288947 */ /* 0x001fec0003800000 */
        /* <DEDUP_REMOVED lines=10> */
.L_x_185:
[----:B------:R-:W-:Y:S01]  /*9190*/  ULDC UR8, c[0x0][0x648] ;  /* 0x0001920000087ab9 */ /* 0x000fe20000000800 */
[----:B-1----:R-:W-:Y:S01]  /*91a0*/  IMAD.MOV R22, RZ, RZ, -R22 ;  /* 0x000000ffff167224 */ /* 0x002fe200078e0a16 */
[----:B------:R-:W-:Y:S01]  /*91b0*/  SHF.R.U64 R7, R6, UR8, R7 ;  /* 0x0000000806077c19 */ /* 0x000fe20008001207 */
[----:B------:R-:W-:Y:S01]  /*91c0*/  ULDC UR8, c[0x0][0x638] ;  /* 0x00018e0000087ab9 */ /* 0x000fe20000000800 */
[----:B------:R-:W-:Y:S01]  /*91d0*/  LOP3.LUT R6, R20, UR19, RZ, 0xc0, !PT ;  /* 0x0000001314067c12 */ /* 0x000fe2000f8ec0ff */
[----:B--2---:R-:W-:Y:S01]  /*91e0*/  @P2 IMAD R17, R21, R22, R12 ;  /* 0x0000001615112224 */ /* 0x004fe200078e020c */
[----:B------:R-:W-:Y:S01]  /*91f0*/  LOP3.LUT R18, R18, UR5, RZ, 0xc0, !PT ;  /* 0x0000000512127c12 */ /* 0x000fe2000f8ec0ff */
[----:B------:R-:W-:Y:S01]  /*9200*/  IMAD.MOV R8, RZ, RZ, -R7 ;  /* 0x000000ffff087224 */ /* 0x000fe200078e0a07 */
[----:B------:R-:W-:Y:S01]  /*9210*/  ULDC UR9, c[0x0][0x610] ;  /* 0x0001840000097ab9 */ /* 0x000fe20000000800 */
[----:B------:R-:W-:Y:S02]  /*9220*/  IMAD R6, R7, UR6, R6 ;  /* 0x0000000607067c24 */ /* 0x000fe4000f8e0206 */
[----:B------:R-:W-:Y:S01]  /*9230*/  IMAD R19, R8, UR8, R19 ;  /* 0x0000000808137c24 */ /* 0x000fe2000f8e0213 */
[----:B------:R-:W-:Y:S01]  /*9240*/  ULDC UR8, c[0x0][0x600] ;  /* 0x0001800000087ab9 */ /* 0x000fe20000000800 */
[----:B------:R-:W-:-:S02]  /*9250*/  IMAD R6, R6, UR9, R17 ;  /* 0x0000000906067c24 */ /* 0x000fc4000f8e0211 */
[----:B------:R-:W-:Y:S02]  /*9260*/  IMAD R19, R19, UR8, R18 ;  /* 0x0000000813137c24 */ /* 0x000fe4000f8e0212 */
[----:B------:R-:W-:-:S03]  /*9270*/  IMAD.MOV.U32 R7, RZ, RZ, 0x1 ;  /* 0x00000001ff077424 */ /* 0x000fc600078e00ff */
[----:B------:R-:W-:Y:S02]  /*9280*/  SEL R17, R19, R6, !P2 ;  /* 0x0000000613117207 */ /* 0x000fe40005000000 */
[----:B------:R-:W-:-:S07]  /*9290*/  SEL R6, R6, R19, !P2 ;  /* 0x0000001306067207 */ /* 0x000fce0005000000 */
.L_x_183:
[----:B------:R-:W-:Y:S05]  /*92a0*/  BSYNC B1 ;  /* 0x0000000000017941 */ /* 0x000fea0003800000 */
.L_x_182:
[----:B------:R-:W-:-:S13]  /*92b0*/  LOP3.LUT P0, RZ, R7, 0xff, RZ, 0xc0, !PT ;  /* 0x000000ff07ff7812 */ /* 0x000fda000780c0ff */
[----:B------:R-:W-:Y:S05]  /*92c0*/  @P0 BRA `(.L_x_186) ;  /* 0xfffffff400480947 */ /* 0x000fea000383ffff */
[----:B------:R-:W-:Y:S05]  /*92d0*/  BSYNC B0 ;  /* 0x0000000000007941 */ /* 0x000fea0003800000 */
.L_x_175:
[----:B------:R-:W-:-:S03]  /*92e0*/  UMOV UR8, 0xffffffff ;  /* 0xffffffff00087882 */ /* 0x000fc60000000000 */
[----:B------:R-:W-:Y:S05]  /*92f0*/  BRA.DIV UR8, `(.L_x_187) ;  /* 0x0000000608887947 */ /* 0x000fea000b800000 */
[----:B------:R-:W-:-:S13]  /*9300*/  ELECT P0, URZ, PT ;  /* 0x00000000003f782f */ /* 0x000fda0003800000 */
.L_x_204:
[----:B------:R-:W-:Y:S04]  /*9310*/  BSSY B0, `(.L_x_188) ;  /* 0x0000046000007945 */ /* 0x000fe80003800000 */
[----:B------:R-:W-:Y:S05]  /*9320*/  @!P0 BRA `(.L_x_189) ;  /* 0x0000000400108947 */ /* 0x000fea0003800000 */
[----:B------:R-:W-:-:S04]  /*9330*/  LOP3.LUT R4, R4, 0x2, RZ, 0xfc, !PT ;  /* 0x0000000204047812 */ /* 0x000fc800078efcff */
[----:B------:R-:W-:-:S13]  /*9340*/  ISETP.NE.AND P0, PT, R4, 0x3, PT ;  /* 0x000000030400780c */ /* 0x000fda0003f05270 */
[----:B------:R-:W-:Y:S05]  /*9350*/  @!P0 BRA `(.L_x_190) ;  /* 0x0000000000048947 */ /* 0x000fea0003800000 */
[----:B------:R-:W-:Y:S01]  /*9360*/  BPT.TRAP 0x1 ;  /* 0x000000040000795c */ /* 0x000fe20000300000 */
.L_x_190:
[----:B------:R-:W0:Y:S01]  /*9370*/  S2R R3, SR_CgaCtaId ;  /* 0x0000000000037919 */ /* 0x000e220000008800 */
[----:B------:R-:W-:-:S04]  /*9380*/  MOV R0, 0x400 ;  /* 0x0000040000007802 */ /* 0x000fc80000000f00 */
[----:B0-----:R-:W-:Y:S02]  /*9390*/  LEA R0, R3, R0, 0x18 ;  /* 0x0000000003007211 */ /* 0x001fe400078ec0ff */
[----:B------:R-:W-:-:S03]  /*93a0*/  SHF.L.U32 R3, R11, 0x1f, RZ ;  /* 0x0000001f0b037819 */ /* 0x000fc600000006ff */
[----:B------:R-:W-:-:S04]  /*93b0*/  VIADD R0, R0, 0x38 ;  /* 0x0000003800007836 */ /* 0x000fc80000000000 */
[C---:B------:R-:W-:Y:S02]  /*93c0*/  IMAD R6, R15.reuse, 0x8, R0 ;  /* 0x000000080f067824 */ /* 0x040fe400078e0200 */
[----:B------:R-:W-:Y:S02]  /*93d0*/  VIADD R15, R15, 0x1 ;  /* 0x000000010f0f7836 */ /* 0x000fe40000000000 */
[----:B------:R-:W0:Y:S03]  /*93e0*/  SYNCS.PHASECHK.TRANS64.TRYWAIT P0, [R6+URZ], R3 ;  /* 0x00000003060075a7 */ /* 0x000e26000800017f */
[----:B------:R-:W-:-:S04]  /*93f0*/  ISETP.NE.AND P1, PT, R15, 0x7, PT ;  /* 0x000000070f00780c */ /* 0x000fc80003f25270 */
[----:B------:R-:W-:Y:S02]  /*9400*/  SEL R2, RZ, 0x1, P1 ;  /* 0x00000001ff027807 */ /* 0x000fe40000800000 */
[----:B------:R-:W-:Y:S02]  /*9410*/  SEL R15, R15, RZ, P1 ;  /* 0x000000ff0f0f7207 */ /* 0x000fe40000800000 */
[----:B------:R-:W-:-:S03]  /*9420*/  LOP3.LUT R8, R11, R2, RZ, 0x3c, !PT ;  /* 0x000000020b087212 */ /* 0x000fc600078e3cff */
[----:B------:R-:W-:Y:S01]  /*9430*/  IMAD R7, R15, 0x8, R0 ;  /* 0x000000080f077824 */ /* 0x000fe200078e0200 */
[----:B------:R-:W-:Y:S01]  /*9440*/  SHF.L.U32 R4, R8, 0x1f, RZ ;  /* 0x0000001f08047819 */ /* 0x000fe200000006ff */
[----:B0-----:R-:W-:Y:S06]  /*9450*/  @!P0 BRA `(.L_x_191) ;  /* 0x0000000400508947 */ /* 0x001fec0003800000 */
.L_x_205:
[----:B------:R-:W1:Y:S01]  /*9460*/  SYNCS.PHASECHK.TRANS64.TRYWAIT P0, [R7+URZ], R4 ;  /* 0x00000004070075a7 */ /* 0x000e62000800017f */
[----:B------:R-:W-:-:S05]  /*9470*/  VIADD R2, R15, 0x1 ;  /* 0x000000010f027836 */ /* 0x000fca0000000000 */
[----:B------:R-:W-:-:S04]  /*9480*/  ISETP.NE.AND P1, PT, R2, 0x7, PT ;  /* 0x000000070200780c */ /* 0x000fc80003f25270 */
[----:B0-----:R-:W-:Y:S02]  /*9490*/  SEL R3, RZ, 0x1, P1 ;  /* 0x00000001ff037807 */ /* 0x001fe40000800000 */
[----:B------:R-:W-:Y:S02]  /*94a0*/  SEL R9, R2, RZ, P1 ;  /* 0x000000ff02097207 */ /* 0x000fe40000800000 */
[----:B------:R-:W-:-:S03]  /*94b0*/  LOP3.LUT R8, R8, R3, RZ, 0x3c, !PT ;  /* 0x0000000308087212 */ /* 0x000fc600078e3cff */
[----:B------:R-:W-:Y:S01]  /*94c0*/  IMAD R6, R9, 0x8, R0 ;  /* 0x0000000809067824 */ /* 0x000fe200078e0200 */
[----:B------:R-:W-:Y:S01]  /*94d0*/  SHF.L.U32 R5, R8, 0x1f, RZ ;  /* 0x0000001f08057819 */ /* 0x000fe200000006ff */
[----:B-1----:R-:W-:Y:S06]  /*94e0*/  @!P0 BRA `(.L_x_192) ;  /* 0x0000000400408947 */ /* 0x002fec0003800000 */
.L_x_206:
[----:B------:R-:W1:Y:S01]  /*94f0*/  SYNCS.PHASECHK.TRANS64.TRYWAIT P0, [R6+URZ], R5 ;  /* 0x00000005060075a7 */ /* 0x000e62000800017f */
[----:B------:R-:W-:-:S05]  /*9500*/  VIADD R2, R9, 0x1 ;  /* 0x0000000109027836 */ /* 0x000fca0000000000 */
[----:B------:R-:W-:-:S04]  /*9510*/  ISETP.NE.AND P1, PT, R2, 0x7, PT ;  /* 0x000000070200780c */ /* 0x000fc80003f25270 */
[----:B------:R-:W-:Y:S02]  /*9520*/  SEL R3, RZ, 0x1, P1 ;  /* 0x00000001ff037807 */ /* 0x000fe40000800000 */
[----:B0-----:R-:W-:Y:S02]  /*9530*/  SEL R7, R2, RZ, P1 ;  /* 0x000000ff02077207 */ /* 0x001fe40000800000 */
[----:B------:R-:W-:-:S03]  /*9540*/  LOP3.LUT R8, R8, R3, RZ, 0x3c, !PT ;  /* 0x0000000308087212 */ /* 0x000fc600078e3cff */
[----:B------:R-:W-:Y:S01]  /*9550*/  IMAD R9, R7, 0x8, R0 ;  /* 0x0000000807097824 */ /* 0x000fe200078e0200 */
[----:B------:R-:W-:Y:S01]  /*9560*/  SHF.L.U32 R4, R8, 0x1f, RZ ;  /* 0x0000001f08047819 */ /* 0x000fe200000006ff */
[----:B-1----:R-:W-:Y:S06]  /*9570*/  @!P0 BRA `(.L_x_193) ;  /* 0x0000000400308947 */ /* 0x002fec0003800000 */
.L_x_207:
[----:B------:R-:W1:Y:S01]  /*9580*/  SYNCS.PHASECHK.TRANS64.TRYWAIT P0, [R9+URZ], R4 ;  /* 0x00000004090075a7 */ /* 0x000e62000800017f */
[----:B------:R-:W-:-:S05]  /*9590*/  VIADD R2, R7, 0x1 ;  /* 0x0000000107027836 */ /* 0x000fca0000000000 */
[----:B------:R-:W-:-:S04]  /*95a0*/  ISETP.NE.AND P1, PT, R2, 0x7, PT ;  /* 0x000000070200780c */ /* 0x000fc80003f25270 */
[----:B------:R-:W-:Y:S02]  /*95b0*/  SEL R3, RZ, 0x1, P1 ;  /* 0x00000001ff037807 */ /* 0x000fe40000800000 */
[----:B------:R-:W-:Y:S02]  /*95c0*/  SEL R7, R2, RZ, P1 ;  /* 0x000000ff02077207 */ /* 0x000fe40000800000 */
[----:B------:R-:W-:-:S03]  /*95d0*/  LOP3.LUT R8, R8, R3, RZ, 0x3c, !PT ;  /* 0x0000000308087212 */ /* 0x000fc600078e3cff */
[----:B------:R-:W-:Y:S01]  /*95e0*/  IMAD R10, R7, 0x8, R0 ;  /* 0x00000008070a7824 */ /* 0x000fe200078e0200 */
[----:B0-----:R-:W-:Y:S01]  /*95f0*/  SHF.L.U32 R5, R8, 0x1f, RZ ;  /* 0x0000001f08057819 */ /* 0x001fe200000006ff */
[----:B-1----:R-:W-:Y:S06]  /*9600*/  @!P0 BRA `(.L_x_194) ;  /* 0x0000000400208947 */ /* 0x002fec0003800000 */
.L_x_208:
[----:B------:R-:W1:Y:S01]  /*9610*/  SYNCS.PHASECHK.TRANS64.TRYWAIT P0, [R10+URZ], R5 ;  /* 0x000000050a0075a7 */ /* 0x000e62000800017f */
[----:B------:R-:W-:-:S05]  /*9620*/  VIADD R2, R7, 0x1 ;  /* 0x0000000107027836 */ /* 0x000fca0000000000 */
[----:B------:R-:W-:-:S04]  /*9630*/  ISETP.NE.AND P1, PT, R2, 0x7, PT ;  /* 0x000000070200780c */ /* 0x000fc80003f25270 */
[----:B------:R-:W-:Y:S02]  /*9640*/  SEL R3, RZ, 0x1, P1 ;  /* 0x00000001ff037807 */ /* 0x000fe40000800000 */
[----:B------:R-:W-:Y:S02]  /*9650*/  SEL R7, R2, RZ, P1 ;  /* 0x000000ff02077207 */ /* 0x000fe40000800000 */
[----:B0-----:R-:W-:-:S03]  /*9660*/  LOP3.LUT R9, R8, R3, RZ, 0x3c, !PT ;  /* 0x0000000308097212 */ /* 0x001fc600078e3cff */
[----:B------:R-:W-:Y:S01]  /*9670*/  IMAD R11, R7, 0x8, R0 ;  /* 0x00000008070b7824 */ /* 0x000fe200078e0200 */
[----:B------:R-:W-:Y:S01]  /*9680*/  SHF.L.U32 R6, R9, 0x1f, RZ ;  /* 0x0000001f09067819 */ /* 0x000fe200000006ff */
[----:B-1----:R-:W-:Y:S06]  /*9690*/  @!P0 BRA `(.L_x_195) ;  /* 0x0000000400108947 */ /* 0x002fec0003800000 */
.L_x_209:
[----:B------:R-:W1:Y:S01]  /*96a0*/  SYNCS.PHASECHK.TRANS64.TRYWAIT P0, [R11+URZ], R6 ;  /* 0x000000060b0075a7 */ /* 0x000e62000800017f */
[----:B------:R-:W-:-:S05]  /*96b0*/  VIADD R2, R7, 0x1 ;  /* 0x0000000107027836 */ /* 0x000fca0000000000 */
[----:B------:R-:W-:-:S04]  /*96c0*/  ISETP.NE.AND P1, PT, R2, 0x7, PT ;  /* 0x000000070200780c */ /* 0x000fc80003f25270 */
[----:B------:R-:W-:Y:S02]  /*96d0*/  SEL R4, RZ, 0x1, P1 ;  /* 0x00000001ff047807 */ /* 0x000fe40000800000 */
[----:B------:R-:W-:Y:S02]  /*96e0*/  SEL R3, R2, RZ, P1 ;  /* 0x000000ff02037207 */ /* 0x000fe40000800000 */
[----:B------:R-:W-:Y:S01]  /*96f0*/  LOP3.LUT R4, R9, R4, RZ, 0x3c, !PT ;  /* 0x0000000409047212 */ /* 0x000fe200078e3cff */
[----:B-1----:R-:W-:Y:S06]  /*9700*/  @!P0 BRA `(.L_x_196) ;  /* 0x0000000400088947 */ /* 0x002fec0003800000 */
.L_x_210:
[----:B------:R-:W-:Y:S01]  /*9710*/  IMAD R3, R3, 0x8, R0 ;  /* 0x0000000803037824 */ /* 0x000fe200078e0200 */
[----:B------:R-:W-:-:S07]  /*9720*/  SHF.L.U32 R0, R4, 0x1f, RZ ;  /* 0x0000001f04007819 */ /* 0x000fce00000006ff */
.L_x_197:
[----:B--2---:R2:W3:Y:S02]  /*9730*/  SYNCS.PHASECHK.TRANS64.TRYWAIT P0, [R3+URZ], R0 ;  /* 0x00000000030075a7 */ /* 0x0044e4000800017f */
[----:B---3--:R-:W-:Y:S05]  /*9740*/  @!P0 NANOSLEEP.SYNCS 0x989680 ;  /* 0x009896800000895d */ /* 0x008fea0003900000 */
[----:B------:R-:W3:Y:S02]  /*9750*/  @!P0 SYNCS.PHASECHK.TRANS64 P0, [R3+URZ], R0 ;  /* 0x00000000030085a7 */ /* 0x000ee4000800007f */
[----:B---3--:R-:W-:Y:S05]  /*9760*/  @!P0 BRA `(.L_x_197) ;  /* 0xfffffffc00f08947 */ /* 0x008fea000383ffff */
.L_x_189:
[----:B------:R-:W-:Y:S05]  /*9770*/  BSYNC B0 ;  /* 0x0000000000007941 */ /* 0x000fea0003800000 */
.L_x_188:
[----:B------:R-:W-:Y:S05]  /*9780*/  EXIT ;  /* 0x000000000000794d */ /* 0x000fea0003800000 */
.L_x_21:
[----:B-1----:R-:W-:-:S04]  /*9790*/  IMAD.U32 R13, RZ, RZ, UR6 ;  /* 0x00000006ff0d7e24 */ /* 0x002fc8000f8e00ff */
[----:B------:R1:W4:Y:S03]  /*97a0*/  SYNCS.PHASECHK.TRANS64.TRYWAIT P0, [R13+URZ], R12 ;  /* 0x0000000c0d0075a7 */ /* 0x000326000800017f */
[----:B----4-:R-:W-:Y:S05]  /*97b0*/  @!P0 NANOSLEEP.SYNCS 0x989680 ;  /* 0x009896800000895d */ /* 0x010fea0003900000 */
[----:B------:R-:W4:Y:S02]  /*97c0*/  @!P0 SYNCS.PHASECHK.TRANS64 P0, [R13+URZ], R12 ;  /* 0x0000000c0d0085a7 */ /* 0x000f24000800007f */
[----:B----4-:R-:W-:Y:S05]  /*97d0*/  @!P0 BRA `(.L_x_21) ;  /* 0xfffffffc00ec8947 */ /* 0x010fea000383ffff */
[----:B------:R-:W-:Y:S05]  /*97e0*/  BRA `(.L_x_20) ;  /* 0xffffff80001c7947 */ /* 0x000fea000383ffff */
.L_x_27:
[----:B-1----:R-:W-:-:S04]  /*97f0*/  IMAD.U32 R145, RZ, RZ, UR12 ;  /* 0x0000000cff917e24 */ /* 0x002fc8000f8e00ff */
[----:B------:R1:W4:Y:S03]  /*9800*/  SYNCS.PHASECHK.TRANS64.TRYWAIT P0, [R145+URZ], R140 ;  /* 0x0000008c910075a7 */ /* 0x000326000800017f */
[----:B----4-:R-:W-:Y:S05]  /*9810*/  @!P0 NANOSLEEP.SYNCS 0x989680 ;  /* 0x009896800000895d */ /* 0x010fea0003900000 */
[----:B------:R-:W4:Y:S02]  /*9820*/  @!P0 SYNCS.PHASECHK.TRANS64 P0, [R145+URZ], R140 ;  /* 0x0000008c910085a7 */ /* 0x000f24000800007f */
[----:B----4-:R-:W-:Y:S05]  /*9830*/  @!P0 BRA `(.L_x_27) ;  /* 0xfffffffc00ec8947 */ /* 0x010fea000383ffff */
[----:B------:R-:W-:Y:S05]  /*9840*/  BRA `(.L_x_26) ;  /* 0xffffff8800907947 */ /* 0x000fea000383ffff */
.L_x_176:
[----:B------:R-:W-:Y:S01]  /*9850*/  BSSY B1, `(.L_x_198) ;  /* 0x0000006000017945 */ /* 0x000fe20003800000 */
[----:B------:R-:W-:-:S07]  /*9860*/  IMAD.MOV.U32 R7, RZ, RZ, -0x1 ;  /* 0xffffffffff077424 */ /* 0x000fce00078e00ff */
[----:B------:R-:W-:Y:S05]  /*9870*/  WARPSYNC.COLLECTIVE R7, `(.L_x_199) ;  /* 0x00000000070c7348 */ /* 0x000fea0003c00000 */
[----:B------:R-:W-:Y:S02]  /*9880*/  ELECT P0, UR62, PT ;  /* 0x00000000003e782f */ /* 0x000fe40003800000 */
[----:B------:R-:W-:Y:S01]  /*9890*/  MOV R7, UR62 ;  /* 0x0000003e00077c02 */ /* 0x000fe20008000f00 */
[----:B------:R-:W-:Y:S10]  /*98a0*/  ENDCOLLECTIVE ;  /* 0x000000000000791b */ /* 0x000ff40003800000 */
.L_x_199:
[----:B------:R-:W-:Y:S05]  /*98b0*/  BSYNC B1 ;  /* 0x0000000000017941 */ /* 0x000fea0003800000 */
.L_x_198:
[----:B------:R-:W-:Y:S05]  /*98c0*/  BRA `(.L_x_200) ;  /* 0xffffffec00d47947 */ /* 0x000fea000383ffff */
.L_x_179:
[----:B-1----:R1:W2:Y:S02]  /*98d0*/  SYNCS.PHASECHK.TRANS64.TRYWAIT P0, [R20+URZ+0x38], R9 ;  /* 0x00003809140075a7 */ /* 0x0022a4000800017f */
[----:B--2---:R-:W-:Y:S05]  /*98e0*/  @!P0 NANOSLEEP.SYNCS 0x989680 ;  /* 0x009896800000895d */ /* 0x004fea0003900000 */
[----:B------:R-:W2:Y:S02]  /*98f0*/  @!P0 SYNCS.PHASECHK.TRANS64 P0, [R20+URZ+0x38], R9 ;  /* 0x00003809140085a7 */ /* 0x000ea4000800007f */
[----:B--2---:R-:W-:Y:S05]  /*9900*/  @!P0 BRA `(.L_x_179) ;  /* 0xfffffffc00f08947 */ /* 0x004fea000383ffff */
[----:B------:R-:W-:Y:S05]  /*9910*/  BRA `(.L_x_201) ;  /* 0xfffffff0000c7947 */ /* 0x000fea000383ffff */
.L_x_187:
[----:B------:R-:W-:Y:S01]  /*9920*/  BSSY B0, `(.L_x_202) ;  /* 0x0000006000007945 */ /* 0x000fe20003800000 */
[----:B------:R-:W-:-:S07]  /*9930*/  IMAD.MOV.U32 R7, RZ, RZ, -0x1 ;  /* 0xffffffffff077424 */ /* 0x000fce00078e00ff */
[----:B------:R-:W-:Y:S05]  /*9940*/  WARPSYNC.COLLECTIVE R7, `(.L_x_203) ;  /* 0x00000000070c7348 */ /* 0x000fea0003c00000 */
[----:B------:R-:W-:Y:S02]  /*9950*/  ELECT P0, UR62, PT ;  /* 0x00000000003e782f */ /* 0x000fe40003800000 */
[----:B------:R-:W-:Y:S01]  /*9960*/  MOV R7, UR62 ;  /* 0x0000003e00077c02 */ /* 0x000fe20008000f00 */
[----:B------:R-:W-:Y:S10]  /*9970*/  ENDCOLLECTIVE ;  /* 0x000000000000791b */ /* 0x000ff40003800000 */
.L_x_203:
[----:B------:R-:W-:Y:S05]  /*9980*/  BSYNC B0 ;  /* 0x0000000000007941 */ /* 0x000fea0003800000 */
.L_x_202:
[----:B------:R-:W-:Y:S05]  /*9990*/  BRA `(.L_x_204) ;  /* 0xfffffff8005c7947 */ /* 0x000fea000383ffff */
.L_x_191:
[----:B0-----:R0:W1:Y:S02]  /*99a0*/  SYNCS.PHASECHK.TRANS64.TRYWAIT P0, [R6+URZ], R3 ;  /* 0x00000003060075a7 */ /* 0x001064000800017f */
[----:B-1----:R-:W-:Y:S05]  /*99b0*/  @!P0 NANOSLEEP.SYNCS 0x989680 ;  /* 0x009896800000895d */ /* 0x002fea0003900000 */
[----:B------:R-:W1:Y:S02]  /*99c0*/  @!P0 SYNCS.PHASECHK.TRANS64 P0, [R6+URZ], R3 ;  /* 0x00000003060085a7 */ /* 0x000e64000800007f */
[----:B-1----:R-:W-:Y:S05]  /*99d0*/  @!P0 BRA `(.L_x_191) ;  /* 0xfffffffc00f08947 */ /* 0x002fea000383ffff */
[----:B------:R-:W-:Y:S05]  /*99e0*/  BRA `(.L_x_205) ;  /* 0xfffffff8009c7947 */ /* 0x000fea000383ffff */
.L_x_192:
[----:B0-----:R0:W1:Y:S02]  /*99f0*/  SYNCS.PHASECHK.TRANS64.TRYWAIT P0, [R7+URZ], R4 ;  /* 0x00000004070075a7 */ /* 0x001064000800017f */
[----:B-1----:R-:W-:Y:S05]  /*9a00*/  @!P0 NANOSLEEP.SYNCS 0x989680 ;  /* 0x009896800000895d */ /* 0x002fea0003900000 */
[----:B------:R-:W1:Y:S02]  /*9a10*/  @!P0 SYNCS.PHASECHK.TRANS64 P0, [R7+URZ], R4 ;  /* 0x00000004070085a7 */ /* 0x000e64000800007f */
[----:B-1----:R-:W-:Y:S05]  /*9a20*/  @!P0 BRA `(.L_x_192) ;  /* 0xfffffffc00f08947 */ /* 0x002fea000383ffff */
[----:B------:R-:W-:Y:S05]  /*9a30*/  BRA `(.L_x_206) ;  /* 0xfffffff800ac7947 */ /* 0x000fea000383ffff */
.L_x_193:
[----:B0-----:R0:W1:Y:S02]  /*9a40*/  SYNCS.PHASECHK.TRANS64.TRYWAIT P0, [R6+URZ], R5 ;  /* 0x00000005060075a7 */ /* 0x001064000800017f */
[----:B-1----:R-:W-:Y:S05]  /*9a50*/  @!P0 NANOSLEEP.SYNCS 0x989680 ;  /* 0x009896800000895d */ /* 0x002fea0003900000 */
[----:B------:R-:W1:Y:S02]  /*9a60*/  @!P0 SYNCS.PHASECHK.TRANS64 P0, [R6+URZ], R5 ;  /* 0x00000005060085a7 */ /* 0x000e64000800007f */
[----:B-1----:R-:W-:Y:S05]  /*9a70*/  @!P0 BRA `(.L_x_193) ;  /* 0xfffffffc00f08947 */ /* 0x002fea000383ffff */
[----:B------:R-:W-:Y:S05]  /*9a80*/  BRA `(.L_x_207) ;  /* 0xfffffff800bc7947 */ /* 0x000fea000383ffff */
.L_x_194:
[----:B0-----:R0:W1:Y:S02]  /*9a90*/  SYNCS.PHASECHK.TRANS64.TRYWAIT P0, [R9+URZ], R4 ;  /* 0x00000004090075a7 */ /* 0x001064000800017f */
[----:B-1----:R-:W-:Y:S05]  /*9aa0*/  @!P0 NANOSLEEP.SYNCS 0x989680 ;  /* 0x009896800000895d */ /* 0x002fea0003900000 */
[----:B------:R-:W1:Y:S02]  /*9ab0*/  @!P0 SYNCS.PHASECHK.TRANS64 P0, [R9+URZ], R4 ;  /* 0x00000004090085a7 */ /* 0x000e64000800007f */
[----:B-1----:R-:W-:Y:S05]  /*9ac0*/  @!P0 BRA `(.L_x_194) ;  /* 0xfffffffc00f08947 */ /* 0x002fea000383ffff */
[----:B------:R-:W-:Y:S05]  /*9ad0*/  BRA `(.L_x_208) ;  /* 0xfffffff800cc7947 */ /* 0x000fea000383ffff */
.L_x_195:
[----:B0-----:R0:W1:Y:S02]  /*9ae0*/  SYNCS.PHASECHK.TRANS64.TRYWAIT P0, [R10+URZ], R5 ;  /* 0x000000050a0075a7 */ /* 0x001064000800017f */
[----:B-1----:R-:W-:Y:S05]  /*9af0*/  @!P0 NANOSLEEP.SYNCS 0x989680 ;  /* 0x009896800000895d */ /* 0x002fea0003900000 */
[----:B------:R-:W1:Y:S02]  /*9b00*/  @!P0 SYNCS.PHASECHK.TRANS64 P0, [R10+URZ], R5 ;  /* 0x000000050a0085a7 */ /* 0x000e64000800007f */
[----:B-1----:R-:W-:Y:S05]  /*9b10*/  @!P0 BRA `(.L_x_195) ;  /* 0xfffffffc00f08947 */ /* 0x002fea000383ffff */
[----:B------:R-:W-:Y:S05]  /*9b20*/  BRA `(.L_x_209) ;  /* 0xfffffff800dc7947 */ /* 0x000fea000383ffff */
.L_x_196:
[----:B-1----:R1:W2:Y:S02]  /*9b30*/  SYNCS.PHASECHK.TRANS64.TRYWAIT P0, [R11+URZ], R6 ;  /* 0x000000060b0075a7 */ /* 0x0022a4000800017f */
[----:B--2---:R-:W-:Y:S05]  /*9b40*/  @!P0 NANOSLEEP.SYNCS 0x989680 ;  /* 0x009896800000895d */ /* 0x004fea0003900000 */
[----:B------:R-:W2:Y:S02]  /*9b50*/  @!P0 SYNCS.PHASECHK.TRANS64 P0, [R11+URZ], R6 ;  /* 0x000000060b0085a7 */ /* 0x000ea4000800007f */
[----:B--2---:R-:W-:Y:S05]  /*9b60*/  @!P0 BRA `(.L_x_196) ;  /* 0xfffffffc00f08947 */ /* 0x004fea000383ffff */
[----:B------:R-:W-:Y:S05]  /*9b70*/  BRA `(.L_x_210) ;  /* 0xfffffff800e47947 */ /* 0x000fea000383ffff */
.L_x_211:
[----:B------:R-:W-:-:S00]  /*9b80*/  BRA `(.L_x_211) ;  /* 0xfffffffc00fc7947 */ /* 0x000fc0000383ffff */
[----:B------:R-:W-:-:S00]  /*9b90*/  NOP ;  /* 0x0000000000007918 */ /* 0x000fc00000000000 */
        /* <DEDUP_REMOVED lines=14> */
.L_x_212:


//--------------------- .nv.shared._ZN7cutlass13device_kernelINS_4gemm6kernel13GemmUniversalIN4cute5tupleIJiiiiEEENS1_10collective13CollectiveMmaINS1_37MainloopSm90TmaGmmaWarpSpecializedFP8ILi7ENS5_IJNS4_1CILi2EEENSA_ILi1EEESC_EEENS1_35KernelTmaWarpSpecializedCooperativeEEENS5_IJNSA_ILi128EEESG_SG_EEENS_12float_e4m3_tENS5_IJlSC_lEEESI_SJ_NS4_8TiledMMAINS4_8MMA_AtomIJNS4_4SM904GMMA31MMA_64x128x32_F32E4M3E4M3_SS_TNILNSN_7ScaleInE1ELSP_1EEEEEENS4_6LayoutISD_NS5_IJSC_NSA_ILi0EEEST_EEEEENS5_IJNS4_10UnderscoreESW_SW_EEEEENS4_13SM90_TMA_LOADENS4_14ComposedLayoutINS4_7SwizzleILi3ELi4ELi3EEENS4_18smem_ptr_flag_bitsILi8EEENSS_INS5_IJNSA_ILi8EEESG_EEENS5_IJSG_SC_EEEEEEEvNS4_8identityENS4_23SM90_TMA_LOAD_MULTICASTES19_vS1A_EENS_8epilogue10collective6detail29Sm90TmaWarpSpecializedAdapterINS1E_15DefaultEpilogueISI_SJ_SJ_NS1D_6thread17LinearCombinationISI_Li1EffLNS1I_9ScaleType4KindE0ELNS_15FloatRoundStyleE2ESI_EENS1_15EpilogueDefaultEEEEEvvEEEEvNT_6ParamsE --------------------------
	.section	.nv.shared._ZN7cutlass13device_kernelINS_4gemm6kernel13GemmUniversalIN4cute5tupleIJiiiiEEENS1_10collective13CollectiveMmaINS1_37MainloopSm90TmaGmmaWarpSpecializedFP8ILi7ENS5_IJNS4_1CILi2EEENSA_ILi1EEESC_EEENS1_35KernelTmaWarpSpecializedCooperativeEEENS5_IJNSA_ILi128EEESG_SG_EEENS_12float_e4m3_tENS5_IJlSC_lEEESI_SJ_NS4_8TiledMMAINS4_8MMA_AtomIJNS4_4SM904GMMA31MMA_64x128x32_F32E4M3E4M3_SS_TNILNSN_7ScaleInE1ELSP_1EEEEEENS4_6LayoutISD_NS5_IJSC_NSA_ILi0EEEST_EEEEENS5_IJNS4_10UnderscoreESW_SW_EEEEENS4_13SM90_TMA_LOADENS4_14ComposedLayoutINS4_7SwizzleILi3ELi4ELi3EEENS4_18smem_ptr_flag_bitsILi8EEENSS_INS5_IJNSA_ILi8EEESG_EEENS5_IJSG_SC_EEEEEEEvNS4_8identityENS4_23SM90_TMA_LOAD_MULTICASTES19_vS1A_EENS_8epilogue10collective6detail29Sm90TmaWarpSpecializedAdapterINS1E_15DefaultEpilogueISI_SJ_SJ_NS1D_6thread17LinearCombinationISI_Li1EffLNS1I_9ScaleType4KindE0ELNS_15FloatRoundStyleE2ESI_EENS1_15EpilogueDefaultEEEEEvvEEEEvNT_6ParamsE,"aw",@nobits
	.sectionflags	@""
	.align	16
	.zero		1024


//--------------------- .nv.shared.reserved.0     --------------------------
	.section	.nv.shared.reserved.0,"aw",@nobits
	.weak		__nv_reservedSMEM_offset_0_alias
	.size		__nv_reservedSMEM_offset_0_alias, 0, 0
	.other		__nv_reservedSMEM_offset_0_alias,@"STO_CUDA_RESERVED_SHARED STV_DEFAULT"
__nv_reservedSMEM_offset_0_alias:
	.zero		0


//--------------------- .nv.global                --------------------------
	.section	.nv.global,"aw",@nobits
.nv.global:
	.type		_ZN39_INTERNAL_180d1219_4_k_cu_b9205fb9_53344cute1_E,@object
	.size		_ZN39_INTERNAL_180d1219_4_k_cu_b9205fb9_53344cute1_E,(_ZN39_INTERNAL_180d1219_4_k_cu_b9205fb9_53344cuda3std3__45__cpo6cbeginE - _ZN39_INTERNAL_180d1219_4_k_cu_b9205fb9_53344cute1_E)
_ZN39_INTERNAL_180d1219_4_k_cu_b9205fb9_53344cute1_E:
	.zero		1
	.type		_ZN39_INTERNAL_180d1219_4_k_cu_b9205fb9_53344cuda3std3__45__cpo6cbeginE,@object
	.size		_ZN39_INTERNAL_180d1219_4_k_cu_b9205fb9_53344cuda3std3__45__cpo6cbeginE,(_ZN39_INTERNAL_180d1219_4_k_cu_b9205fb9_53344cuda3std3__48in_placeE - _ZN39_INTERNAL_180d1219_4_k_cu_b9205fb9_53344cuda3std3__45__cpo6cbeginE)
_ZN39_INTERNAL_180d1219_4_k_cu_b9205fb9_53344cuda3std3__45__cpo6cbeginE:
	.zero		1
	.type		_ZN39_INTERNAL_180d1219_4_k_cu_b9205fb9_53344cuda3std3__48in_placeE,@object
	.size		_ZN39_INTERNAL_180d1219_4_k_cu_b9205fb9_53344cuda3std3__48in_placeE,(_ZN39_INTERNAL_180d1219_4_k_cu_b9205fb9_53344cuda3std6ranges3__45__cpo9iter_moveE - _ZN39_INTERNAL_180d1219_4_k_cu_b9205fb9_53344cuda3std3__48in_placeE)
_ZN39_INTERNAL_180d1219_4_k_cu_b9205fb9_53344cuda3std3__48in_placeE:
	.zero		1
	.type		_ZN39_INTERNAL_180d1219_4_k_cu_b9205fb9_53344cuda3std6ranges3__45__cpo9iter_moveE,@object
	.size		_ZN39_INTERNAL_180d1219_4_k_cu_b9205fb9_53344cuda3std6ranges3__45__cpo9iter_moveE,(_ZN39_INTERNAL_180d1219_4_k_cu_b9205fb9_53344cuda3std3__45__cpo5beginE - _ZN39_INTERNAL_180d1219_4_k_cu_b9205fb9_53344cuda3std6ranges3__45__cpo9iter_moveE)
_ZN39_INTERNAL_180d1219_4_k_cu_b9205fb9_53344cuda3std6ranges3__45__cpo9iter_moveE:
	.zero		1
	.type		_ZN39_INTERNAL_180d1219_4_k_cu_b9205fb9_53344cuda3std3__45__cpo5beginE,@object
	.size		_ZN39_INTERNAL_180d1219_4_k_cu_b9205fb9_53344cuda3std3__45__cpo5beginE,(_ZN39_INTERNAL_180d1219_4_k_cu_b9205fb9_53344cuda3std3__441_GLOBAL__N__180d1219_4_k_cu_b9205fb9_53346ignoreE - _ZN39_INTERNAL_180d1219_4_k_cu_b9205fb9_53344cuda3std3__45__cpo5beginE)
_ZN39_INTERNAL_180d1219_4_k_cu_b9205fb9_53344cuda3std3__45__cpo5beginE:
	.zero		1
	.type		_ZN39_INTERNAL_180d1219_4_k_cu_b9205fb9_53344cuda3std3__441_GLOBAL__N__180d1219_4_k_cu_b9205fb9_53346ignoreE,@object
	.size		_ZN39_INTERNAL_180d1219_4_k_cu_b9205fb9_53344cuda3std3__441_GLOBAL__N__180d1219_4_k_cu_b9205fb9_53346ignoreE,(_ZN39_INTERNAL_180d1219_4_k_cu_b9205fb9_53344cute7productE - _ZN39_INTERNAL_180d1219_4_k_cu_b9205fb9_53344cuda3std3__441_GLOBAL__N__180d1219_4_k_cu_b9205fb9_53346ignoreE)
_ZN39_INTERNAL_180d1219_4_k_cu_b9205fb9_53344cuda3std3__441_GLOBAL__N__180d1219_4_k_cu_b9205fb9_53346ignoreE:
	.zero		1
	.type		_ZN39_INTERNAL_180d1219_4_k_cu_b9205fb9_53344cute7productE,@object
	.size		_ZN39_INTERNAL_180d1219_4_k_cu_b9205fb9_53344cute7productE,(_ZN39_INTERNAL_180d1219_4_k_cu_b9205fb9_53344cuda3std3__45__cpo3endE - _ZN39_INTERNAL_180d1219_4_k_cu_b9205fb9_53344cute7productE)
_ZN39_INTERNAL_180d1219_4_k_cu_b9205fb9_53344cute7productE:
	.zero		1
	.type		_ZN39_INTERNAL_180d1219_4_k_cu_b9205fb9_53344cuda3std3__45__cpo3endE,@object
	.size		_ZN39_INTERNAL_180d1219_4_k_cu_b9205fb9_53344cuda3std3__45__cpo3endE,(_ZN39_INTERNAL_180d1219_4_k_cu_b9205fb9_53344cuda3std3__419piecewise_constructE - _ZN39_INTERNAL_180d1219_4_k_cu_b9205fb9_53344cuda3std3__45__cpo3endE)
_ZN39_INTERNAL_180d1219_4_k_cu_b9205fb9_53344cuda3std3__45__cpo3endE:
	.zero		1
	.type		_ZN39_INTERNAL_180d1219_4_k_cu_b9205fb9_53344cuda3std3__419piecewise_constructE,@object
	.size		_ZN39_INTERNAL_180d1219_4_k_cu_b9205fb9_53344cuda3std3__419piecewise_constructE,(_ZN39_INTERNAL_180d1219_4_k_cu_b9205fb9_53344cuda3std3__45__cpo4cendE - _ZN39_INTERNAL_180d1219_4_k_cu_b9205fb9_53344cuda3std3__419piecewise_constructE)
_ZN39_INTERNAL_180d1219_4_k_cu_b9205fb9_53344cuda3std3__419piecewise_constructE:
	.zero		1
	.type		_ZN39_INTERNAL_180d1219_4_k_cu_b9205fb9_53344cuda3std3__45__cpo4cendE,@object
	.size		_ZN39_INTERNAL_180d1219_4_k_cu_b9205fb9_53344cuda3std3__45__cpo4cendE,(_ZN39_INTERNAL_180d1219_4_k_cu_b9205fb9_53344cuda3std6ranges3__45__cpo4swapE - _ZN39_INTERNAL_180d1219_4_k_cu_b9205fb9_53344cuda3std3__45__cpo4cendE)
_ZN39_INTERNAL_180d1219_4_k_cu_b9205fb9_53344cuda3std3__45__cpo4cendE:
	.zero		1
	.type		_ZN39_INTERNAL_180d1219_4_k_cu_b9205fb9_53344cuda3std6ranges3__45__cpo4swapE,@object
	.size		_ZN39_INTERNAL_180d1219_4_k_cu_b9205fb9_53344cuda3std6ranges3__45__cpo4swapE,(.L_7 - _ZN39_INTERNAL_180d1219_4_k_cu_b9205fb9_53344cuda3std6ranges3__45__cpo4swapE)
_ZN39_INTERNAL_180d1219_4_k_cu_b9205fb9_53344cuda3std6ranges3__45__cpo4swapE:
	.zero		1
.L_7:


//--------------------- .nv.constant0._ZN7cutlass13device_kernelINS_4gemm6kernel13GemmUniversalIN4cute5tupleIJiiiiEEENS1_10collective13CollectiveMmaINS1_37MainloopSm90TmaGmmaWarpSpecializedFP8ILi7ENS5_IJNS4_1CILi2EEENSA_ILi1EEESC_EEENS1_35KernelTmaWarpSpecializedCooperativeEEENS5_IJNSA_ILi128EEESG_SG_EEENS_12float_e4m3_tENS5_IJlSC_lEEESI_SJ_NS4_8TiledMMAINS4_8MMA_AtomIJNS4_4SM904GMMA31MMA_64x128x32_F32E4M3E4M3_SS_TNILNSN_7ScaleInE1ELSP_1EEEEEENS4_6LayoutISD_NS5_IJSC_NSA_ILi0EEEST_EEEEENS5_IJNS4_10UnderscoreESW_SW_EEEEENS4_13SM90_TMA_LOADENS4_14ComposedLayoutINS4_7SwizzleILi3ELi4ELi3EEENS4_18smem_ptr_flag_bitsILi8EEENSS_INS5_IJNSA_ILi8EEESG_EEENS5_IJSG_SC_EEEEEEEvNS4_8identityENS4_23SM90_TMA_LOAD_MULTICASTES19_vS1A_EENS_8epilogue10collective6detail29Sm90TmaWarpSpecializedAdapterINS1E_15DefaultEpilogueISI_SJ_SJ_NS1D_6thread17LinearCombinationISI_Li1EffLNS1I_9ScaleType4KindE0ELNS_15FloatRoundStyleE2ESI_EENS1_15EpilogueDefaultEEEEEvvEEEEvNT_6ParamsE --------------------------
	.section	.nv.constant0._ZN7cutlass13device_kernelINS_4gemm6kernel13GemmUniversalIN4cute5tupleIJiiiiEEENS1_10collective13CollectiveMmaINS1_37MainloopSm90TmaGmmaWarpSpecializedFP8ILi7ENS5_IJNS4_1CILi2EEENSA_ILi1EEESC_EEENS1_35KernelTmaWarpSpecializedCooperativeEEENS5_IJNSA_ILi128EEESG_SG_EEENS_12float_e4m3_tENS5_IJlSC_lEEESI_SJ_NS4_8TiledMMAINS4_8MMA_AtomIJNS4_4SM904GMMA31MMA_64x128x32_F32E4M3E4M3_SS_TNILNSN_7ScaleInE1ELSP_1EEEEEENS4_6LayoutISD_NS5_IJSC_NSA_ILi0EEEST_EEEEENS5_IJNS4_10UnderscoreESW_SW_EEEEENS4_13SM90_TMA_LOADENS4_14ComposedLayoutINS4_7SwizzleILi3ELi4ELi3EEENS4_18smem_ptr_flag_bitsILi8EEENSS_INS5_IJNSA_ILi8EEESG_EEENS5_IJSG_SC_EEEEEEEvNS4_8identityENS4_23SM90_TMA_LOAD_MULTICASTES19_vS1A_EENS_8epilogue10collective6detail29Sm90TmaWarpSpecializedAdapterINS1E_15DefaultEpilogueISI_SJ_SJ_NS1D_6thread17LinearCombinationISI_Li1EffLNS1I_9ScaleType4KindE0ELNS_15FloatRoundStyleE2ESI_EENS1_15EpilogueDefaultEEEEEvvEEEEvNT_6ParamsE,"a",@progbits
	.sectionflags	@""
	.align	4
.nv.constant0._ZN7cutlass13device_kernelINS_4gemm6kernel13GemmUniversalIN4cute5tupleIJiiiiEEENS1_10collective13CollectiveMmaINS1_37MainloopSm90TmaGmmaWarpSpecializedFP8ILi7ENS5_IJNS4_1CILi2EEENSA_ILi1EEESC_EEENS1_35KernelTmaWarpSpecializedCooperativeEEENS5_IJNSA_ILi128EEESG_SG_EEENS_12float_e4m3_tENS5_IJlSC_lEEESI_SJ_NS4_8TiledMMAINS4_8MMA_AtomIJNS4_4SM904GMMA31MMA_64x128x32_F32E4M3E4M3_SS_TNILNSN_7ScaleInE1ELSP_1EEEEEENS4_6LayoutISD_NS5_IJSC_NSA_ILi0EEEST_EEEEENS5_IJNS4_10UnderscoreESW_SW_EEEEENS4_13SM90_TMA_LOADENS4_14ComposedLayoutINS4_7SwizzleILi3ELi4ELi3EEENS4_18smem_ptr_flag_bitsILi8EEENSS_INS5_IJNSA_ILi8EEESG_EEENS5_IJSG_SC_EEEEEEEvNS4_8identityENS4_23SM90_TMA_LOAD_MULTICASTES19_vS1A_EENS_8epilogue10collective6detail29Sm90TmaWarpSpecializedAdapterINS1E_15DefaultEpilogueISI_SJ_SJ_NS1D_6thread17LinearCombinationISI_Li1EffLNS1I_9ScaleType4KindE0ELNS_15FloatRoundStyleE2ESI_EENS1_15EpilogueDefaultEEEEEvvEEEEvNT_6ParamsE:
	.zero		1664


//--------------------- SYMBOLS --------------------------

	.type		.nv.reservedSmem.offset0,@object
	.size		.nv.reservedSmem.offset0,0x4
